	.headerflags	@"EF_CUDA_TEXMODE_UNIFIED EF_CUDA_64BIT_ADDRESS EF_CUDA_SM86 EF_CUDA_VIRTUAL_SM(EF_CUDA_SM86)"
	.elftype	@"ET_EXEC"


//--------------------- .nv.info                  --------------------------
	.section	.nv.info,"",@"SHT_CUDA_INFO"
	.align	4


	//----- nvinfo : EIATTR_REGCOUNT
	.align		4
        /*0000*/ 	.byte	0x04, 0x2f
        /*0002*/ 	.short	(.L_2 - .L_1)
	.align		4
.L_1:
        /*0004*/ 	.word	index@(triton_red_fused__to_copy_add_amax_amin_clamp_mul_native_layer_norm_reciprocal_1)
        /*0008*/ 	.word	0x0000006d


	//----- nvinfo : EIATTR_MIN_STACK_SIZE
	.align		4
.L_2:
        /*000c*/ 	.byte	0x04, 0x12
        /*000e*/ 	.short	(.L_4 - .L_3)
	.align		4
.L_3:
        /*0010*/ 	.word	index@(triton_red_fused__to_copy_add_amax_amin_clamp_mul_native_layer_norm_reciprocal_1)
        /*0014*/ 	.word	0x00000000


	//----- nvinfo : EIATTR_FRAME_SIZE
	.align		4
.L_4:
        /*0018*/ 	.byte	0x04, 0x11
        /*001a*/ 	.short	(.L_6 - .L_5)
	.align		4
.L_5:
        /*001c*/ 	.word	index@(triton_red_fused__to_copy_add_amax_amin_clamp_mul_native_layer_norm_reciprocal_1)
        /*0020*/ 	.word	0x00000000


	//----- nvinfo : EIATTR_MIN_STACK_SIZE
	.align		4
.L_6:
        /*0024*/ 	.byte	0x04, 0x12
        /*0026*/ 	.short	(.L_8 - .L_7)
	.align		4
.L_7:
        /*0028*/ 	.word	index@(triton_red_fused__to_copy_add_amax_amin_clamp_mul_native_layer_norm_reciprocal_1)
        /*002c*/ 	.word	0x00000000
.L_8:


//--------------------- .nv.info.triton_red_fused__to_copy_add_amax_amin_clamp_mul_native_layer_norm_reciprocal_1 --------------------------
	.section	.nv.info.triton_red_fused__to_copy_add_amax_amin_clamp_mul_native_layer_norm_reciprocal_1,"",@"SHT_CUDA_INFO"
	.sectionflags	@""
	.align	4


	//----- nvinfo : EIATTR_CUDA_API_VERSION
	.align		4
        /*0000*/ 	.byte	0x04, 0x37
        /*0002*/ 	.short	(.L_10 - .L_9)
.L_9:
        /*0004*/ 	.word	0x0000007c


	//----- nvinfo : EIATTR_SW2861232_WAR
	.align		4
.L_10:
        /*0008*/ 	.byte	0x01, 0x35
	.zero		2


	//----- nvinfo : EIATTR_PARAM_CBANK
	.align		4
        /*000c*/ 	.byte	0x04, 0x0a
        /*000e*/ 	.short	(.L_12 - .L_11)
	.align		4
.L_11:
        /*0010*/ 	.word	index@(.nv.constant0.triton_red_fused__to_copy_add_amax_amin_clamp_mul_native_layer_norm_reciprocal_1)
        /*0014*/ 	.short	0x0160
        /*0016*/ 	.short	0x0078


	//----- nvinfo : EIATTR_CBANK_PARAM_SIZE
	.align		4
.L_12:
        /*0018*/ 	.byte	0x03, 0x19
        /*001a*/ 	.short	0x0078


	//----- nvinfo : EIATTR_KPARAM_INFO
	.align		4
        /*001c*/ 	.byte	0x04, 0x17
        /*001e*/ 	.short	(.L_14 - .L_13)
.L_13:
        /*0020*/ 	.word	0x00000000
        /*0024*/ 	.short	0x000f
        /*0026*/ 	.short	0x0070
        /*0028*/ 	.byte	0x00, 0xf4, 0x21, 0x00


	//----- nvinfo : EIATTR_KPARAM_INFO
	.align		4
.L_14:
        /*002c*/ 	.byte	0x04, 0x17
        /*002e*/ 	.short	(.L_16 - .L_15)
.L_15:
        /*0030*/ 	.word	0x00000000
        /*0034*/ 	.short	0x000e
        /*0036*/ 	.short	0x006c
        /*0038*/ 	.byte	0x00, 0xf0, 0x11, 0x00


	//----- nvinfo : EIATTR_KPARAM_INFO
	.align		4
.L_16:
        /*003c*/ 	.byte	0x04, 0x17
        /*003e*/ 	.short	(.L_18 - .L_17)
.L_17:
        /*0040*/ 	.word	0x00000000
        /*0044*/ 	.short	0x000d
        /*0046*/ 	.short	0x0068
        /*0048*/ 	.byte	0x00, 0xf0, 0x11, 0x00


	//----- nvinfo : EIATTR_KPARAM_INFO
	.align		4
.L_18:
        /*004c*/ 	.byte	0x04, 0x17
        /*004e*/ 	.short	(.L_20 - .L_19)
.L_19:
        /*0050*/ 	.word	0x00000000
        /*0054*/ 	.short	0x000c
        /*0056*/ 	.short	0x0060
        /*0058*/ 	.byte	0x00, 0xf4, 0x21, 0x00


	//----- nvinfo : EIATTR_KPARAM_INFO
	.align		4
.L_20:
        /*005c*/ 	.byte	0x04, 0x17
        /*005e*/ 	.short	(.L_22 - .L_21)
.L_21:
        /*0060*/ 	.word	0x00000000
        /*0064*/ 	.short	0x000b
        /*0066*/ 	.short	0x0058
        /*0068*/ 	.byte	0x00, 0xf4, 0x21, 0x00


	//----- nvinfo : EIATTR_KPARAM_INFO
	.align		4
.L_22:
        /*006c*/ 	.byte	0x04, 0x17
        /*006e*/ 	.short	(.L_24 - .L_23)
.L_23:
        /*0070*/ 	.word	0x00000000
        /*0074*/ 	.short	0x000a
        /*0076*/ 	.short	0x0050
        /*0078*/ 	.byte	0x00, 0xf4, 0x21, 0x00


	//----- nvinfo : EIATTR_KPARAM_INFO
	.align		4
.L_24:
        /*007c*/ 	.byte	0x04, 0x17
        /*007e*/ 	.short	(.L_26 - .L_25)
.L_25:
        /*0080*/ 	.word	0x00000000
        /*0084*/ 	.short	0x0009
        /*0086*/ 	.short	0x0048
        /*0088*/ 	.byte	0x00, 0xf4, 0x21, 0x00


	//----- nvinfo : EIATTR_KPARAM_INFO
	.align		4
.L_26:
        /*008c*/ 	.byte	0x04, 0x17
        /*008e*/ 	.short	(.L_28 - .L_27)
.L_27:
        /*0090*/ 	.word	0x00000000
        /*0094*/ 	.short	0x0008
        /*0096*/ 	.short	0x0040
        /*0098*/ 	.byte	0x00, 0xf4, 0x21, 0x00


	//----- nvinfo : EIATTR_KPARAM_INFO
	.align		4
.L_28:
        /*009c*/ 	.byte	0x04, 0x17
        /*009e*/ 	.short	(.L_30 - .L_29)
.L_29:
        /*00a0*/ 	.word	0x00000000
        /*00a4*/ 	.short	0x0007
        /*00a6*/ 	.short	0x0038
        /*00a8*/ 	.byte	0x00, 0xf4, 0x21, 0x00


	//----- nvinfo : EIATTR_KPARAM_INFO
	.align		4
.L_30:
        /*00ac*/ 	.byte	0x04, 0x17
        /*00ae*/ 	.short	(.L_32 - .L_31)
.L_31:
        /*00b0*/ 	.word	0x00000000
        /*00b4*/ 	.short	0x0006
        /*00b6*/ 	.short	0x0030
        /*00b8*/ 	.byte	0x00, 0xf4, 0x21, 0x00


	//----- nvinfo : EIATTR_KPARAM_INFO
	.align		4
.L_32:
        /*00bc*/ 	.byte	0x04, 0x17
        /*00be*/ 	.short	(.L_34 - .L_33)
.L_33:
        /*00c0*/ 	.word	0x00000000
        /*00c4*/ 	.short	0x0005
        /*00c6*/ 	.short	0x0028
        /*00c8*/ 	.byte	0x00, 0xf4, 0x21, 0x00


	//----- nvinfo : EIATTR_KPARAM_INFO
	.align		4
.L_34:
        /*00cc*/ 	.byte	0x04, 0x17
        /*00ce*/ 	.short	(.L_36 - .L_35)
.L_35:
        /*00d0*/ 	.word	0x00000000
        /*00d4*/ 	.short	0x0004
        /*00d6*/ 	.short	0x0020
        /*00d8*/ 	.byte	0x00, 0xf4, 0x21, 0x00


	//----- nvinfo : EIATTR_KPARAM_INFO
	.align		4
.L_36:
        /*00dc*/ 	.byte	0x04, 0x17
        /*00de*/ 	.short	(.L_38 - .L_37)
.L_37:
        /*00e0*/ 	.word	0x00000000
        /*00e4*/ 	.short	0x0003
        /*00e6*/ 	.short	0x0018
        /*00e8*/ 	.byte	0x00, 0xf4, 0x21, 0x00


	//----- nvinfo : EIATTR_KPARAM_INFO
	.align		4
.L_38:
        /*00ec*/ 	.byte	0x04, 0x17
        /*00ee*/ 	.short	(.L_40 - .L_39)
.L_39:
        /*00f0*/ 	.word	0x00000000
        /*00f4*/ 	.short	0x0002
        /*00f6*/ 	.short	0x0010
        /*00f8*/ 	.byte	0x00, 0xf4, 0x21, 0x00


	//----- nvinfo : EIATTR_KPARAM_INFO
	.align		4
.L_40:
        /*00fc*/ 	.byte	0x04, 0x17
        /*00fe*/ 	.short	(.L_42 - .L_41)
.L_41:
        /*0100*/ 	.word	0x00000000
        /*0104*/ 	.short	0x0001
        /*0106*/ 	.short	0x0008
        /*0108*/ 	.byte	0x00, 0xf4, 0x21, 0x00


	//----- nvinfo : EIATTR_KPARAM_INFO
	.align		4
.L_42:
        /*010c*/ 	.byte	0x04, 0x17
        /*010e*/ 	.short	(.L_44 - .L_43)
.L_43:
        /*0110*/ 	.word	0x00000000
        /*0114*/ 	.short	0x0000
        /*0116*/ 	.short	0x0000
        /*0118*/ 	.byte	0x00, 0xf4, 0x21, 0x00


	//----- nvinfo : EIATTR_MAXREG_COUNT
	.align		4
.L_44:
        /*011c*/ 	.byte	0x03, 0x1b
        /*011e*/ 	.short	0x00ff


	//----- nvinfo : EIATTR_COOP_GROUP_MASK_REGIDS
	.align		4
        /*0120*/ 	.byte	0x04, 0x29
        /*0122*/ 	.short	(.L_46 - .L_45)


	//   ....[0]....
.L_45:
        /*0124*/ 	.word	0xffffffff


	//   ....[1]....
        /*0128*/ 	.word	0xffffffff


	//   ....[2]....
        /*012c*/ 	.word	0xffffffff


	//   ....[3]....
        /*0130*/ 	.word	0xffffffff


	//   ....[4]....
        /*0134*/ 	.word	0xffffffff


	//   ....[5]....
        /*0138*/ 	.word	0xffffffff


	//   ....[6]....
        /*013c*/ 	.word	0xffffffff


	//   ....[7]....
        /*0140*/ 	.word	0xffffffff


	//   ....[8]....
        /*0144*/ 	.word	0xffffffff


	//   ....[9]....
        /*0148*/ 	.word	0xffffffff


	//   ....[10]....
        /*014c*/ 	.word	0xffffffff


	//   ....[11]....
        /*0150*/ 	.word	0xffffffff


	//   ....[12]....
        /*0154*/ 	.word	0xffffffff


	//   ....[13]....
        /*0158*/ 	.word	0xffffffff


	//   ....[14]....
        /*015c*/ 	.word	0xffffffff


	//   ....[15]....
        /*0160*/ 	.word	0xffffffff


	//   ....[16]....
        /*0164*/ 	.word	0xffffffff


	//   ....[17]....
        /*0168*/ 	.word	0xffffffff


	//   ....[18]....
        /*016c*/ 	.word	0xffffffff


	//   ....[19]....
        /*0170*/ 	.word	0xffffffff


	//   ....[20]....
        /*0174*/ 	.word	0xffffffff


	//   ....[21]....
        /*0178*/ 	.word	0xffffffff


	//   ....[22]....
        /*017c*/ 	.word	0xffffffff


	//   ....[23]....
        /*0180*/ 	.word	0xffffffff


	//   ....[24]....
        /*0184*/ 	.word	0xffffffff


	//   ....[25]....
        /*0188*/ 	.word	0xffffffff


	//   ....[26]....
        /*018c*/ 	.word	0xffffffff


	//   ....[27]....
        /*0190*/ 	.word	0xffffffff


	//   ....[28]....
        /*0194*/ 	.word	0xffffffff


	//   ....[29]....
        /*0198*/ 	.word	0xffffffff


	//   ....[30]....
        /*019c*/ 	.word	0xffffffff


	//   ....[31]....
        /*01a0*/ 	.word	0xffffffff


	//   ....[32]....
        /*01a4*/ 	.word	0xffffffff


	//   ....[33]....
        /*01a8*/ 	.word	0xffffffff


	//   ....[34]....
        /*01ac*/ 	.word	0xffffffff


	//   ....[35]....
        /*01b0*/ 	.word	0xffffffff


	//   ....[36]....
        /*01b4*/ 	.word	0xffffffff


	//   ....[37]....
        /*01b8*/ 	.word	0xffffffff


	//   ....[38]....
        /*01bc*/ 	.word	0xffffffff


	//   ....[39]....
        /*01c0*/ 	.word	0xffffffff


	//   ....[40]....
        /*01c4*/ 	.word	0xffffffff


	//   ....[41]....
        /*01c8*/ 	.word	0xffffffff


	//   ....[42]....
        /*01cc*/ 	.word	0xffffffff


	//   ....[43]....
        /*01d0*/ 	.word	0xffffffff


	//   ....[44]....
        /*01d4*/ 	.word	0xffffffff


	//   ....[45]....
        /*01d8*/ 	.word	0xffffffff


	//   ....[46]....
        /*01dc*/ 	.word	0xffffffff


	//   ....[47]....
        /*01e0*/ 	.word	0xffffffff


	//   ....[48]....
        /*01e4*/ 	.word	0xffffffff


	//   ....[49]....
        /*01e8*/ 	.word	0xffffffff


	//   ....[50]....
        /*01ec*/ 	.word	0xffffffff


	//   ....[51]....
        /*01f0*/ 	.word	0xffffffff


	//   ....[52]....
        /*01f4*/ 	.word	0xffffffff


	//   ....[53]....
        /*01f8*/ 	.word	0xffffffff


	//   ....[54]....
        /*01fc*/ 	.word	0xffffffff


	//   ....[55]....
        /*0200*/ 	.word	0xffffffff


	//   ....[56]....
        /*0204*/ 	.word	0xffffffff


	//   ....[57]....
        /*0208*/ 	.word	0xffffffff


	//   ....[58]....
        /*020c*/ 	.word	0xffffffff


	//   ....[59]....
        /*0210*/ 	.word	0xffffffff


	//----- nvinfo : EIATTR_COOP_GROUP_INSTR_OFFSETS
	.align		4
.L_46:
        /*0214*/ 	.byte	0x04, 0x28
        /*0216*/ 	.short	(.L_48 - .L_47)


	//   ....[0]....
.L_47:
        /*0218*/ 	.word	0x00001560


	//   ....[1]....
        /*021c*/ 	.word	0x00001870


	//   ....[2]....
        /*0220*/ 	.word	0x000018f0


	//   ....[3]....
        /*0224*/ 	.word	0x00001970


	//   ....[4]....
        /*0228*/ 	.word	0x00001a20


	//   ....[5]....
        /*022c*/ 	.word	0x00001aa0


	//   ....[6]....
        /*0230*/ 	.word	0x00001ae0


	//   ....[7]....
        /*0234*/ 	.word	0x00001b40


	//   ....[8]....
        /*0238*/ 	.word	0x00001b90


	//   ....[9]....
        /*023c*/ 	.word	0x00001bf0


	//   ....[10]....
        /*0240*/ 	.word	0x00001c50


	//   ....[11]....
        /*0244*/ 	.word	0x00001c80


	//   ....[12]....
        /*0248*/ 	.word	0x00001d00


	//   ....[13]....
        /*024c*/ 	.word	0x00001d60


	//   ....[14]....
        /*0250*/ 	.word	0x00001dc0


	//   ....[15]....
        /*0254*/ 	.word	0x00001e20


	//   ....[16]....
        /*0258*/ 	.word	0x00001ee0


	//   ....[17]....
        /*025c*/ 	.word	0x00001f20


	//   ....[18]....
        /*0260*/ 	.word	0x00001f60


	//   ....[19]....
        /*0264*/ 	.word	0x00001f90


	//   ....[20]....
        /*0268*/ 	.word	0x00001fc0


	//   ....[21]....
        /*026c*/ 	.word	0x000020e0


	//   ....[22]....
        /*0270*/ 	.word	0x00002100


	//   ....[23]....
        /*0274*/ 	.word	0x00002130


	//   ....[24]....
        /*0278*/ 	.word	0x00002170


	//   ....[25]....
        /*027c*/ 	.word	0x00002340


	//   ....[26]....
        /*0280*/ 	.word	0x00002350


	//   ....[27]....
        /*0284*/ 	.word	0x00002390


	//   ....[28]....
        /*0288*/ 	.word	0x000023d0


	//   ....[29]....
        /*028c*/ 	.word	0x00002460


	//   ....[30]....
        /*0290*/ 	.word	0x00002520


	//   ....[31]....
        /*0294*/ 	.word	0x00002560


	//   ....[32]....
        /*0298*/ 	.word	0x00002680


	//   ....[33]....
        /*029c*/ 	.word	0x000026e0


	//   ....[34]....
        /*02a0*/ 	.word	0x00004110


	//   ....[35]....
        /*02a4*/ 	.word	0x00004190


	//   ....[36]....
        /*02a8*/ 	.word	0x00004210


	//   ....[37]....
        /*02ac*/ 	.word	0x00004290


	//   ....[38]....
        /*02b0*/ 	.word	0x00004310


	//   ....[39]....
        /*02b4*/ 	.word	0x00004ac0


	//   ....[40]....
        /*02b8*/ 	.word	0x00004b40


	//   ....[41]....
        /*02bc*/ 	.word	0x00004bc0


	//   ....[42]....
        /*02c0*/ 	.word	0x00004c40


	//   ....[43]....
        /*02c4*/ 	.word	0x00004cc0


	//   ....[44]....
        /*02c8*/ 	.word	0x00004ee0


	//   ....[45]....
        /*02cc*/ 	.word	0x00004f00


	//   ....[46]....
        /*02d0*/ 	.word	0x00004fa0


	//   ....[47]....
        /*02d4*/ 	.word	0x00004fc0


	//   ....[48]....
        /*02d8*/ 	.word	0x00004ff0


	//   ....[49]....
        /*02dc*/ 	.word	0x00005030


	//   ....[50]....
        /*02e0*/ 	.word	0x00005080


	//   ....[51]....
        /*02e4*/ 	.word	0x000050a0


	//   ....[52]....
        /*02e8*/ 	.word	0x00005110


	//   ....[53]....
        /*02ec*/ 	.word	0x00005140


	//   ....[54]....
        /*02f0*/ 	.word	0x00005160


	//   ....[55]....
        /*02f4*/ 	.word	0x00005260


	//   ....[56]....
        /*02f8*/ 	.word	0x00005270


	//   ....[57]....
        /*02fc*/ 	.word	0x00005370


	//   ....[58]....
        /*0300*/ 	.word	0x000053c0


	//   ....[59]....
        /*0304*/ 	.word	0x00005400


	//----- nvinfo : EIATTR_EXIT_INSTR_OFFSETS
	.align		4
.L_48:
        /*0308*/ 	.byte	0x04, 0x1c
        /*030a*/ 	.short	(.L_50 - .L_49)


	//   ....[0]....
.L_49:
        /*030c*/ 	.word	0x00007340


	//   ....[1]....
        /*0310*/ 	.word	0x00007360


	//----- nvinfo : EIATTR_REQNTID
	.align		4
.L_50:
        /*0314*/ 	.byte	0x04, 0x10
        /*0316*/ 	.short	(.L_52 - .L_51)
.L_51:
        /*0318*/ 	.word	0x00000100
        /*031c*/ 	.word	0x00000001
        /*0320*/ 	.word	0x00000001
.L_52:


//--------------------- .nv.callgraph             --------------------------
	.section	.nv.callgraph,"",@"SHT_CUDA_CALLGRAPH"
	.align	4
	.sectionentsize	8
	.align		4
        /*0000*/ 	.word	0x00000000
	.align		4
        /*0004*/ 	.word	0xffffffff
	.align		4
        /*0008*/ 	.word	0x00000000
	.align		4
        /*000c*/ 	.word	0xfffffffe
	.align		4
        /*0010*/ 	.word	0x00000000
	.align		4
        /*0014*/ 	.word	0xfffffffd
	.align		4
        /*0018*/ 	.word	0x00000000
	.align		4
        /*001c*/ 	.word	0xfffffffc


//--------------------- .nv.rel.action            --------------------------
	.section	.nv.rel.action,"",@"SHT_CUDA_RELOCINFO"
	.align	8
	.sectionentsize	8
        /*0000*/ 	.byte	0x73, 0x00, 0x00, 0x00, 0x00, 0x00, 0x00, 0x00, 0x00, 0x00, 0x00, 0x11, 0x25, 0x00, 0x05, 0x36


//--------------------- .nv.constant4             --------------------------
	.section	.nv.constant4,"a",@progbits
	.align	8
	.align		8
.nv.constant4:
        /*0000*/ 	.dword	_$_str


//--------------------- .nv.constant0.triton_red_fused__to_copy_add_amax_amin_clamp_mul_native_layer_norm_reciprocal_1 --------------------------
	.section	.nv.constant0.triton_red_fused__to_copy_add_amax_amin_clamp_mul_native_layer_norm_reciprocal_1,"a",@progbits
	.sectionflags	@""
	.align	4
.nv.constant0.triton_red_fused__to_copy_add_amax_amin_clamp_mul_native_layer_norm_reciprocal_1:
	.zero		472


//--------------------- .text.triton_red_fused__to_copy_add_amax_amin_clamp_mul_native_layer_norm_reciprocal_1 --------------------------
	.section	.text.triton_red_fused__to_copy_add_amax_amin_clamp_mul_native_layer_norm_reciprocal_1,"ax",@progbits
	.sectionflags	@"SHF_BARRIERS=1"
	.sectioninfo	@"SHI_REGISTERS=109"
	.align	128
        .global         triton_red_fused__to_copy_add_amax_amin_clamp_mul_native_layer_norm_reciprocal_1
        .type           triton_red_fused__to_copy_add_amax_amin_clamp_mul_native_layer_norm_reciprocal_1,@function
        .size           triton_red_fused__to_copy_add_amax_amin_clamp_mul_native_layer_norm_reciprocal_1,(.L_x_1 - triton_red_fused__to_copy_add_amax_amin_clamp_mul_native_layer_norm_reciprocal_1)
        .other          triton_red_fused__to_copy_add_amax_amin_clamp_mul_native_layer_norm_reciprocal_1,@"STO_CUDA_ENTRY STV_DEFAULT"
triton_red_fused__to_copy_add_amax_amin_clamp_mul_native_layer_norm_reciprocal_1:
.text.triton_red_fused__to_copy_add_amax_amin_clamp_mul_native_layer_norm_reciprocal_1:
[----:B------:R-:W-:Y:S02]  /*0000*/  IMAD.MOV.U32 R1, RZ, RZ, c[0x0][0x28] ;  /* 0x00000a00ff017624 */ /* 0x000fe400078e00ff */
[----:B------:R-:W0:Y:S01]  /*0010*/  S2R R77, SR_TID.X ;  /* 0x00000000004d7919 */ /* 0x000e220000002100 */
[----:B------:R-:W-:Y:S01]  /*0020*/  IMAD.MOV.U32 R80, RZ, RZ, 0x2 ;  /* 0x00000002ff507424 */ /* 0x000fe200078e00ff */
[----:B------:R-:W-:Y:S01]  /*0030*/  CS2R R16, SRZ ;  /* 0x0000000000107805 */ /* 0x000fe2000001ff00 */
[----:B------:R-:W-:Y:S01]  /*0040*/  CS2R R18, SRZ ;  /* 0x0000000000127805 */ /* 0x000fe2000001ff00 */
[----:B------:R-:W1:Y:S01]  /*0050*/  S2R R79, SR_CTAID.X ;  /* 0x00000000004f7919 */ /* 0x000e620000002500 */
[----:B------:R-:W-:Y:S01]  /*0060*/  ULDC.64 UR4, c[0x0][0x118] ;  /* 0x0000460000047ab9 */ /* 0x000fe20000000a00 */
[----:B0-----:R-:W-:Y:S02]  /*0070*/  IMAD.SHL.U32 R84, R77, 0x10, RZ ;  /* 0x000000104d547824 */ /* 0x001fe400078e00ff */
[----:B-1----:R-:W-:-:S03]  /*0080*/  IMAD.SHL.U32 R78, R79, 0x2, RZ ;  /* 0x000000024f4e7824 */ /* 0x002fc600078e00ff */
[----:B------:R-:W-:Y:S01]  /*0090*/  LOP3.LUT R84, R84, 0xff0, RZ, 0xc0, !PT ;  /* 0x00000ff054547812 */ /* 0x000fe200078ec0ff */
[----:B------:R-:W-:Y:S01]  /*00a0*/  IMAD R79, R79, 0x1800, RZ ;  /* 0x000018004f4f7824 */ /* 0x000fe200078e02ff */
[----:B------:R-:W-:-:S03]  /*00b0*/  ISETP.GE.AND P1, PT, R78, 0xe10, PT ;  /* 0x00000e104e00780c */ /* 0x000fc60003f26270 */
[C---:B------:R-:W-:Y:S01]  /*00c0*/  IMAD.IADD R81, R84.reuse, 0x1, R79 ;  /* 0x0000000154517824 */ /* 0x040fe200078e024f */
[----:B------:R-:W-:-:S03]  /*00d0*/  ISETP.LT.U32.AND P0, PT, R84, 0xc00, !P1 ;  /* 0x00000c005400780c */ /* 0x000fc60004f01070 */
[----:B------:R-:W-:-:S10]  /*00e0*/  IMAD.WIDE R24, R81, R80, c[0x0][0x160] ;  /* 0x0000580051187625 */ /* 0x000fd400078e0250 */
[----:B------:R-:W2:Y:S01]  /*00f0*/  @P0 LDG.E.EL.128 R16, [R24.64] ;  /* 0x0000000418100981 */ /* 0x000ea2000c2e1d00 */
[----:B------:R-:W-:Y:S01]  /*0100*/  IADD3 R83, R81, 0xc00, RZ ;  /* 0x00000c0051537810 */ /* 0x000fe20007ffe0ff */
[----:B------:R-:W-:Y:S01]  /*0110*/  CS2R R12, SRZ ;  /* 0x00000000000c7805 */ /* 0x000fe2000001ff00 */
[----:B------:R-:W-:-:S03]  /*0120*/  CS2R R14, SRZ ;  /* 0x00000000000e7805 */ /* 0x000fc6000001ff00 */
[----:B------:R-:W-:-:S05]  /*0130*/  IMAD.WIDE R22, R83, R80, c[0x0][0x160] ;  /* 0x0000580053167625 */ /* 0x000fca00078e0250 */
[----:B------:R-:W3:Y:S01]  /*0140*/  @P0 LDG.E.EL.128 R12, [R22.64] ;  /* 0x00000004160c0981 */ /* 0x000ee2000c2e1d00 */
[----:B------:R-:W-:Y:S01]  /*0150*/  LOP3.LUT R0, R84, 0x8, RZ, 0xfc, !PT ;  /* 0x0000000854007812 */ /* 0x000fe200078efcff */
[----:B------:R-:W-:Y:S01]  /*0160*/  CS2R R8, SRZ ;  /* 0x0000000000087805 */ /* 0x000fe2000001ff00 */
[----:B------:R-:W-:-:S03]  /*0170*/  CS2R R10, SRZ ;  /* 0x00000000000a7805 */ /* 0x000fc6000001ff00 */
[----:B------:R-:W-:-:S04]  /*0180*/  IMAD.IADD R85, R0, 0x1, R79 ;  /* 0x0000000100557824 */ /* 0x000fc800078e024f */
[----:B------:R-:W-:-:S05]  /*0190*/  IMAD.WIDE R26, R85, R80, c[0x0][0x160] ;  /* 0x00005800551a7625 */ /* 0x000fca00078e0250 */
[----:B------:R-:W4:Y:S01]  /*01a0*/  @P0 LDG.E.EL.128 R8, [R26.64] ;  /* 0x000000041a080981 */ /* 0x000f22000c2e1d00 */
[----:B------:R-:W-:Y:S01]  /*01b0*/  IADD3 R87, R85, 0xc00, RZ ;  /* 0x00000c0055577810 */ /* 0x000fe20007ffe0ff */
[----:B------:R-:W-:Y:S01]  /*01c0*/  CS2R R4, SRZ ;  /* 0x0000000000047805 */ /* 0x000fe2000001ff00 */
[----:B------:R-:W-:Y:S01]  /*01d0*/  CS2R R6, SRZ ;  /* 0x0000000000067805 */ /* 0x000fe2000001ff00 */
[----:B------:R-:W-:Y:S02]  /*01e0*/  FSEL R50, RZ, 4, !P0 ;  /* 0x40800000ff327808 */ /* 0x000fe40004000000 */
[----:B------:R-:W-:Y:S01]  /*01f0*/  IMAD.WIDE R20, R87, R80, c[0x0][0x160] ;  /* 0x0000580057147625 */ /* 0x000fe200078e0250 */
[----:B------:R-:W-:Y:S02]  /*0200*/  FSEL R46, RZ, 6, !P0 ;  /* 0x40c00000ff2e7808 */ /* 0x000fe40004000000 */
[----:B------:R-:W-:Y:S02]  /*0210*/  FSEL R51, RZ, 2, !P0 ;  /* 0x40000000ff337808 */ /* 0x000fe40004000000 */
[----:B------:R-:W5:Y:S01]  /*0220*/  @P0 LDG.E.EL.128 R4, [R20.64] ;  /* 0x0000000414040981 */ /* 0x000f62000c2e1d00 */
[C---:B------:R-:W-:Y:S01]  /*0230*/  FMUL R3, R50.reuse, 16777216 ;  /* 0x4b80000032037820 */ /* 0x040fe20000400000 */
[----:B------:R-:W-:Y:S01]  /*0240*/  FSETP.GEU.AND P5, PT, R50, 1.175494350822287508e-38, PT ;  /* 0x008000003200780b */ /* 0x000fe20003fae000 */
[----:B------:R-:W-:Y:S01]  /*0250*/  FMUL R33, R46, 16777216 ;  /* 0x4b8000002e217820 */ /* 0x000fe20000400000 */
[----:B------:R-:W-:Y:S01]  /*0260*/  FMUL R0, R51, 16777216 ;  /* 0x4b80000033007820 */ /* 0x000fe20000400000 */
[----:B------:R-:W-:-:S02]  /*0270*/  FSEL R43, RZ, 7, !P0 ;  /* 0x40e00000ff2b7808 */ /* 0x000fc40004000000 */
[----:B------:R-:W-:Y:S02]  /*0280*/  FSEL R31, R3, R50, !P5 ;  /* 0x00000032031f7208 */ /* 0x000fe40006800000 */
[----:B------:R-:W-:Y:S01]  /*0290*/  FSEL R3, RZ, 1, !P0 ;  /* 0x3f800000ff037808 */ /* 0x000fe20004000000 */
[----:B------:R-:W-:Y:S01]  /*02a0*/  FMUL R36, R43, 16777216 ;  /* 0x4b8000002b247820 */ /* 0x000fe20000400000 */
[----:B------:R-:W-:Y:S01]  /*02b0*/  FSETP.GEU.AND P2, PT, R46, 1.175494350822287508e-38, PT ;  /* 0x008000002e00780b */ /* 0x000fe20003f4e000 */
[----:B------:R0:W-:Y:S01]  /*02c0*/  MUFU.RCP R40, R31 ;  /* 0x0000001f00287308 */ /* 0x0001e20000001000 */
[----:B------:R-:W-:Y:S01]  /*02d0*/  FSETP.GEU.AND P3, PT, R51, 1.175494350822287508e-38, PT ;  /* 0x008000003300780b */ /* 0x000fe20003f6e000 */
[----:B------:R-:W-:Y:S01]  /*02e0*/  FMUL R56, R3, 16777216 ;  /* 0x4b80000003387820 */ /* 0x000fe20000400000 */
[----:B------:R-:W-:Y:S02]  /*02f0*/  FSEL R49, RZ, 3, !P0 ;  /* 0x40400000ff317808 */ /* 0x000fe40004000000 */
[----:B------:R-:W-:-:S02]  /*0300*/  FSEL R47, RZ, 5, !P0 ;  /* 0x40a00000ff2f7808 */ /* 0x000fc40004000000 */
[----:B------:R-:W-:Y:S01]  /*0310*/  FSEL R0, R0, R51, !P3 ;  /* 0x0000003300007208 */ /* 0x000fe20005800000 */
[----:B------:R-:W-:Y:S01]  /*0320*/  FMUL R32, R49, 16777216 ;  /* 0x4b80000031207820 */ /* 0x000fe20000400000 */
[----:B0-----:R-:W-:Y:S01]  /*0330*/  FSEL R31, R33, R46, !P2 ;  /* 0x0000002e211f7208 */ /* 0x001fe20005000000 */
[----:B------:R-:W-:Y:S01]  /*0340*/  FMUL R34, R47, 16777216 ;  /* 0x4b8000002f227820 */ /* 0x000fe20000400000 */
[----:B------:R-:W-:Y:S02]  /*0350*/  FSEL R33, R56, R3, !P3 ;  /* 0x0000000338217208 */ /* 0x000fe40005800000 */
[----:B------:R-:W-:Y:S01]  /*0360*/  FSEL R39, RZ, 8, !P0 ;  /* 0x41000000ff277808 */ /* 0x000fe20004000000 */
[----:B------:R-:W-:Y:S01]  /*0370*/  MUFU.RCP R0, R0 ;  /* 0x0000000000007308 */ /* 0x000fe20000001000 */
[----:B------:R-:W-:Y:S02]  /*0380*/  FSETP.GEU.AND P3, PT, R43, 1.175494350822287508e-38, PT ;  /* 0x008000002b00780b */ /* 0x000fe40003f6e000 */
[----:B------:R-:W-:-:S02]  /*0390*/  FSETP.GEU.AND P4, PT, R49, 1.175494350822287508e-38, PT ;  /* 0x008000003100780b */ /* 0x000fc40003f8e000 */
[----:B------:R-:W-:Y:S02]  /*03a0*/  FSETP.GEU.AND P6, PT, R47, 1.175494350822287508e-38, PT ;  /* 0x008000002f00780b */ /* 0x000fe40003fce000 */
[----:B------:R-:W-:Y:S01]  /*03b0*/  FSEL R35, R36, R43, !P3 ;  /* 0x0000002b24237208 */ /* 0x000fe20005800000 */
[----:B------:R-:W-:Y:S01]  /*03c0*/  FMUL R36, R39, 16777216 ;  /* 0x4b80000027247820 */ /* 0x000fe20000400000 */
[----:B------:R-:W-:Y:S01]  /*03d0*/  FSEL R37, RZ, 10, !P0 ;  /* 0x41200000ff257808 */ /* 0x000fe20004000000 */
[----:B------:R-:W-:Y:S01]  /*03e0*/  MUFU.RCP R54, R31 ;  /* 0x0000001f00367308 */ /* 0x000fe20000001000 */
[----:B------:R-:W-:Y:S02]  /*03f0*/  FSEL R32, R32, R49, !P4 ;  /* 0x0000003120207208 */ /* 0x000fe40006000000 */
[----:B------:R-:W-:Y:S01]  /*0400*/  FSEL R34, R34, R47, !P6 ;  /* 0x0000002f22227208 */ /* 0x000fe20007000000 */
[----:B------:R-:W-:Y:S01]  /*0410*/  FMUL R58, R37, 16777216 ;  /* 0x4b800000253a7820 */ /* 0x000fe20000400000 */
[----:B------:R-:W-:-:S02]  /*0420*/  FSEL R38, RZ, 9, !P0 ;  /* 0x41100000ff267808 */ /* 0x000fc40004000000 */
[-C--:B------:R-:W-:Y:S01]  /*0430*/  FSEL R41, R56, R3.reuse, !P4 ;  /* 0x0000000338297208 */ /* 0x080fe20006000000 */
[----:B------:R0:W1:Y:S01]  /*0440*/  MUFU.RCP R57, R34 ;  /* 0x0000002200397308 */ /* 0x0000620000001000 */
[----:B------:R-:W-:Y:S01]  /*0450*/  FSETP.GEU.AND P4, PT, R39, 1.175494350822287508e-38, PT ;  /* 0x008000002700780b */ /* 0x000fe20003f8e000 */
[----:B------:R-:W-:Y:S01]  /*0460*/  FMUL R53, R38, 16777216 ;  /* 0x4b80000026357820 */ /* 0x000fe20000400000 */
[CC--:B------:R-:W-:Y:S02]  /*0470*/  FSEL R42, R56.reuse, R3.reuse, !P6 ;  /* 0x00000003382a7208 */ /* 0x0c0fe40007000000 */
[----:B------:R-:W-:Y:S02]  /*0480*/  FSEL R45, R56, R3, !P5 ;  /* 0x00000003382d7208 */ /* 0x000fe40006800000 */
[----:B------:R-:W-:Y:S01]  /*0490*/  FSETP.GEU.AND P6, PT, R37, 1.175494350822287508e-38, PT ;  /* 0x008000002500780b */ /* 0x000fe20003fce000 */
[----:B------:R1:W1:Y:S01]  /*04a0*/  MUFU.RCP R44, R35 ;  /* 0x00000023002c7308 */ /* 0x0002620000001000 */
[----:B0-----:R-:W-:-:S02]  /*04b0*/  FSEL R34, R36, R39, !P4 ;  /* 0x0000002724227208 */ /* 0x001fc40006000000 */
[----:B------:R-:W-:Y:S02]  /*04c0*/  FSETP.GEU.AND P5, PT, R38, 1.175494350822287508e-38, PT ;  /* 0x008000002600780b */ /* 0x000fe40003fae000 */
[----:B------:R-:W-:Y:S02]  /*04d0*/  FSEL R36, RZ, 11, !P0 ;  /* 0x41300000ff247808 */ /* 0x000fe40004000000 */
[----:B------:R-:W-:Y:S01]  /*04e0*/  FSEL R58, R58, R37, !P6 ;  /* 0x000000253a3a7208 */ /* 0x000fe20007000000 */
[----:B------:R-:W-:Y:S01]  /*04f0*/  MUFU.RCP R32, R32 ;  /* 0x0000002000207308 */ /* 0x000fe20000001000 */
[----:B------:R-:W-:Y:S01]  /*0500*/  FSEL R48, R53, R38, !P5 ;  /* 0x0000002635307208 */ /* 0x000fe20006800000 */
[----:B------:R-:W-:Y:S01]  /*0510*/  FMUL R55, R36, 16777216 ;  /* 0x4b80000024377820 */ /* 0x000fe20000400000 */
[----:B------:R-:W-:Y:S01]  /*0520*/  FSEL R53, R56, R3, !P2 ;  /* 0x0000000338357208 */ /* 0x000fe20005000000 */
[----:B-1----:R-:W-:Y:S01]  /*0530*/  FMUL R57, R57, R42 ;  /* 0x0000002a39397220 */ /* 0x002fe20000400000 */
[----:B------:R-:W-:-:S02]  /*0540*/  FSETP.GEU.AND P2, PT, R36, 1.175494350822287508e-38, PT ;  /* 0x008000002400780b */ /* 0x000fc40003f4e000 */
[----:B------:R-:W-:Y:S01]  /*0550*/  FSEL R31, RZ, 13, !P0 ;  /* 0x41500000ff1f7808 */ /* 0x000fe20004000000 */
[----:B------:R-:W0:Y:S01]  /*0560*/  MUFU.RCP R58, R58 ;  /* 0x0000003a003a7308 */ /* 0x000e220000001000 */
[----:B------:R-:W-:Y:S01]  /*0570*/  FSEL R59, R55, R36, !P2 ;  /* 0x00000024373b7208 */ /* 0x000fe20005000000 */
[----:B------:R-:W-:Y:S01]  /*0580*/  FMUL R54, R54, R53 ;  /* 0x0000003536367220 */ /* 0x000fe20000400000 */
[----:B------:R-:W-:Y:S01]  /*0590*/  FSEL R35, RZ, 12, !P0 ;  /* 0x41400000ff237808 */ /* 0x000fe20004000000 */
[C---:B------:R-:W-:Y:S01]  /*05a0*/  FMUL R62, R31.reuse, 16777216 ;  /* 0x4b8000001f3e7820 */ /* 0x040fe20000400000 */
[CC--:B------:R-:W-:Y:S02]  /*05b0*/  FSEL R61, R56.reuse, R3.reuse, !P4 ;  /* 0x00000003383d7208 */ /* 0x0c0fe40006000000 */
[----:B------:R-:W-:Y:S01]  /*05c0*/  FSETP.GEU.AND P4, PT, R31, 1.175494350822287508e-38, PT ;  /* 0x008000001f00780b */ /* 0x000fe20003f8e000 */
[----:B------:R1:W0:Y:S01]  /*05d0*/  MUFU.RCP R64, R59 ;  /* 0x0000003b00407308 */ /* 0x0002220000001000 */
[----:B------:R-:W-:Y:S01]  /*05e0*/  FMUL R60, R35, 16777216 ;  /* 0x4b800000233c7820 */ /* 0x000fe20000400000 */
[----:B------:R-:W-:-:S02]  /*05f0*/  FSEL R55, R56, R3, !P3 ;  /* 0x0000000338377208 */ /* 0x000fc40005800000 */
[----:B------:R-:W-:Y:S01]  /*0600*/  FSEL R66, R62, R31, !P4 ;  /* 0x0000001f3e427208 */ /* 0x000fe20006000000 */
[----:B------:R-:W-:Y:S01]  /*0610*/  FMUL R62, R40, R45 ;  /* 0x0000002d283e7220 */ /* 0x000fe20000400000 */
[----:B------:R-:W-:Y:S01]  /*0620*/  FSETP.GEU.AND P3, PT, R35, 1.175494350822287508e-38, PT ;  /* 0x008000002300780b */ /* 0x000fe20003f6e000 */
[----:B------:R-:W-:Y:S01]  /*0630*/  FMUL R53, R44, R55 ;  /* 0x000000372c357220 */ /* 0x000fe20000400000 */
[----:B------:R-:W-:Y:S01]  /*0640*/  FSEL R45, R56, R3, !P6 ;  /* 0x00000003382d7208 */ /* 0x000fe20007000000 */
[----:B-1----:R-:W-:Y:S01]  /*0650*/  FMUL R59, R0, R33 ;  /* 0x00000021003b7220 */ /* 0x002fe20000400000 */
[----:B------:R-:W-:Y:S01]  /*0660*/  FSEL R65, R60, R35, !P3 ;  /* 0x000000233c417208 */ /* 0x000fe20005800000 */
[----:B------:R1:W1:Y:S01]  /*0670*/  MUFU.RCP R52, R34 ;  /* 0x0000002200347308 */ /* 0x0002620000001000 */
[----:B------:R-:W-:Y:S01]  /*0680*/  FSEL R33, R56, R3, !P2 ;  /* 0x0000000338217208 */ /* 0x000fe20005000000 */
[----:B0-----:R-:W-:Y:S01]  /*0690*/  FMUL R45, R58, R45 ;  /* 0x0000002d3a2d7220 */ /* 0x001fe20000400000 */
[----:B------:R-:W-:Y:S01]  /*06a0*/  FSETP.NEU.AND P2, PT, R51, RZ, PT ;  /* 0x000000ff3300720b */ /* 0x000fe20003f4d000 */
[----:B------:R-:W-:Y:S01]  /*06b0*/  FMUL R60, R32, R41 ;  /* 0x00000029203c7220 */ /* 0x000fe20000400000 */
[----:B------:R-:W-:Y:S01]  /*06c0*/  FSEL R42, R56, R3, !P3 ;  /* 0x00000003382a7208 */ /* 0x000fe20005800000 */
[----:B------:R-:W-:Y:S01]  /*06d0*/  FMUL R44, R64, R33 ;  /* 0x00000021402c7220 */ /* 0x000fe20000400000 */
[----:B------:R-:W-:Y:S01]  /*06e0*/  FSETP.NEU.AND P3, PT, R49, RZ, PT ;  /* 0x000000ff3100720b */ /* 0x000fe20003f6d000 */
[----:B------:R-:W0:Y:S01]  /*06f0*/  MUFU.RCP R65, R65 ;  /* 0x0000004100417308 */ /* 0x000e220000001000 */
[----:B-1----:R-:W-:-:S02]  /*0700*/  FSEL R34, RZ, 14, !P0 ;  /* 0x41600000ff227808 */ /* 0x002fc40004000000 */
[----:B------:R-:W-:Y:S02]  /*0710*/  FSEL R63, R56, R3, !P5 ;  /* 0x00000003383f7208 */ /* 0x000fe40006800000 */
[----:B------:R-:W-:Y:S01]  /*0720*/  FSEL R33, RZ, 15, !P0 ;  /* 0x41700000ff217808 */ /* 0x000fe20004000000 */
[C---:B------:R-:W-:Y:S01]  /*0730*/  FMUL R67, R34.reuse, 16777216 ;  /* 0x4b80000022437820 */ /* 0x040fe20000400000 */
[----:B------:R-:W-:Y:S01]  /*0740*/  FSEL R32, RZ, 16, !P0 ;  /* 0x41800000ff207808 */ /* 0x000fe20004000000 */
[----:B------:R-:W1:Y:S01]  /*0750*/  MUFU.RCP R48, R48 ;  /* 0x0000003000307308 */ /* 0x000e620000001000 */
[----:B------:R-:W-:Y:S01]  /*0760*/  FSETP.GEU.AND P5, PT, R34, 1.175494350822287508e-38, PT ;  /* 0x008000002200780b */ /* 0x000fe20003fae000 */
[----:B------:R-:W-:Y:S01]  /*0770*/  FMUL R52, R52, R61 ;  /* 0x0000003d34347220 */ /* 0x000fe20000400000 */
[----:B------:R-:W-:Y:S01]  /*0780*/  FMUL R64, R33, 16777216 ;  /* 0x4b80000021407820 */ /* 0x000fe20000400000 */
[----:B------:R-:W-:Y:S01]  /*0790*/  FMUL R61, R32, 16777216 ;  /* 0x4b800000203d7820 */ /* 0x000fe20000400000 */
[----:B------:R-:W-:-:S02]  /*07a0*/  FSEL R67, R67, R34, !P5 ;  /* 0x0000002243437208 */ /* 0x000fc40006800000 */
[----:B------:R-:W-:Y:S01]  /*07b0*/  FSEL R40, R56, R3, !P5 ;  /* 0x0000000338287208 */ /* 0x000fe20006800000 */
[----:B------:R-:W1:Y:S01]  /*07c0*/  MUFU.RCP R66, R66 ;  /* 0x0000004200427308 */ /* 0x000e620000001000 */
[----:B------:R-:W-:Y:S01]  /*07d0*/  FSETP.GEU.AND P5, PT, R33, 1.175494350822287508e-38, PT ;  /* 0x008000002100780b */ /* 0x000fe20003fae000 */
[----:B0-----:R-:W-:Y:S01]  /*07e0*/  FMUL R42, R65, R42 ;  /* 0x0000002a412a7220 */ /* 0x001fe20000400000 */
[----:B------:R-:W-:Y:S02]  /*07f0*/  FSETP.GEU.AND P6, PT, R32, 1.175494350822287508e-38, PT ;  /* 0x008000002000780b */ /* 0x000fe40003fce000 */
[----:B------:R-:W-:Y:S02]  /*0800*/  FSEL R64, R64, R33, !P5 ;  /* 0x0000002140407208 */ /* 0x000fe40006800000 */
[----:B------:R-:W-:Y:S01]  /*0810*/  FSEL R65, R61, R32, !P6 ;  /* 0x000000203d417208 */ /* 0x000fe20007000000 */
[----:B-1----:R-:W-:Y:S01]  /*0820*/  FMUL R48, R48, R63 ;  /* 0x0000003f30307220 */ /* 0x002fe20000400000 */
[----:B------:R-:W-:Y:S01]  /*0830*/  FSEL R41, R56, R3, !P4 ;  /* 0x0000000338297208 */ /* 0x000fe20006000000 */
[----:B------:R-:W-:Y:S01]  /*0840*/  MUFU.RCP R63, R64 ;  /* 0x00000040003f7308 */ /* 0x000fe20000001000 */
[----:B------:R-:W-:-:S02]  /*0850*/  FSETP.NEU.AND P4, PT, R50, RZ, PT ;  /* 0x000000ff3200720b */ /* 0x000fc40003f8d000 */
[----:B------:R-:W-:Y:S02]  /*0860*/  FSEL R68, R56, R3, !P6 ;  /* 0x0000000338447208 */ /* 0x000fe40007000000 */
[C---:B------:R-:W-:Y:S01]  /*0870*/  LOP3.LUT P6, RZ, R77.reuse, 0x1f, RZ, 0xc0, !PT ;  /* 0x0000001f4dff7812 */ /* 0x040fe200078cc0ff */
[----:B------:R-:W-:Y:S01]  /*0880*/  FMUL R41, R66, R41 ;  /* 0x0000002942297220 */ /* 0x000fe20000400000 */
[----:B------:R-:W-:Y:S01]  /*0890*/  FSEL R66, R56, R3, !P5 ;  /* 0x0000000338427208 */ /* 0x000fe20006800000 */
[----:B------:R-:W0:Y:S01]  /*08a0*/  MUFU.RCP R67, R67 ;  /* 0x0000004300437308 */ /* 0x000e220000001000 */
[----:B------:R-:W-:Y:S02]  /*08b0*/  FSEL R56, R62, RZ, P4 ;  /* 0x000000ff3e387208 */ /* 0x000fe40002000000 */
[----:B------:R-:W-:-:S05]  /*08c0*/  ISETP.GE.AND P5, PT, R77, 0x10, PT ;  /* 0x000000104d00780c */ /* 0x000fca0003fa6270 */
[----:B------:R-:W1:Y:S01]  /*08d0*/  MUFU.RCP R65, R65 ;  /* 0x0000004100417308 */ /* 0x000e620000001000 */
[----:B0-----:R-:W-:Y:S01]  /*08e0*/  FMUL R40, R67, R40 ;  /* 0x0000002843287220 */ /* 0x001fe20000400000 */
[C---:B--2---:R-:W-:Y:S01]  /*08f0*/  PRMT R0, R16.reuse, 0x7632, R0 ;  /* 0x0000763210007816 */ /* 0x044fe20000000000 */
[----:B------:R-:W-:-:S04]  /*0900*/  IMAD.U32 R16, R16, 0x10000, RZ ;  /* 0x0001000010107824 */ /* 0x000fc800078e00ff */
[----:B------:R-:W-:Y:S01]  /*0910*/  IMAD.U32 R0, R0, 0x10000, RZ ;  /* 0x0001000000007824 */ /* 0x000fe200078e00ff */
[----:B------:R-:W-:Y:S01]  /*0920*/  FSEL R55, R16, RZ, P0 ;  /* 0x000000ff10377208 */ /* 0x000fe20000000000 */
[C---:B------:R-:W-:Y:S01]  /*0930*/  IMAD.U32 R16, R17.reuse, 0x10000, RZ ;  /* 0x0001000011107824 */ /* 0x040fe200078e00ff */
[----:B------:R-:W-:Y:S02]  /*0940*/  PRMT R17, R17, 0x7632, R17 ;  /* 0x0000763211117816 */ /* 0x000fe40000000011 */
[----:B------:R-:W-:Y:S02]  /*0950*/  FSEL R58, R0, RZ, P0 ;  /* 0x000000ff003a7208 */ /* 0x000fe40000000000 */
[----:B------:R-:W-:Y:S01]  /*0960*/  FSEL R0, R59, RZ, P2 ;  /* 0x000000ff3b007208 */ /* 0x000fe20001000000 */
[----:B------:R-:W-:Y:S01]  /*0970*/  IMAD.U32 R17, R17, 0x10000, RZ ;  /* 0x0001000011117824 */ /* 0x000fe200078e00ff */
[----:B------:R-:W-:Y:S01]  /*0980*/  FSEL R16, R16, RZ, P0 ;  /* 0x000000ff10107208 */ /* 0x000fe20000000000 */
[----:B------:R-:W-:Y:S01]  /*0990*/  FADD R58, -R55, R58 ;  /* 0x0000003a373a7221 */ /* 0x000fe20000000100 */
[----:B------:R-:W-:-:S02]  /*09a0*/  FSETP.NEU.AND P2, PT, R47, RZ, PT ;  /* 0x000000ff2f00720b */ /* 0x000fc40003f4d000 */
[----:B------:R-:W-:Y:S01]  /*09b0*/  FSEL R17, R17, RZ, P0 ;  /* 0x000000ff11117208 */ /* 0x000fe20000000000 */
[----:B------:R-:W-:Y:S01]  /*09c0*/  FFMA R59, R58, R0, R55 ;  /* 0x000000003a3b7223 */ /* 0x000fe20000000037 */
[----:B------:R-:W-:Y:S01]  /*09d0*/  FSEL R55, R60, RZ, P3 ;  /* 0x000000ff3c377208 */ /* 0x000fe20001800000 */
[----:B------:R-:W-:Y:S01]  /*09e0*/  FMUL R58, R58, R58 ;  /* 0x0000003a3a3a7220 */ /* 0x000fe20000400000 */
[----:B------:R-:W-:Y:S01]  /*09f0*/  FSEL R57, R57, RZ, P2 ;  /* 0x000000ff39397208 */ /* 0x000fe20001000000 */
[--C-:B------:R-:W-:Y:S01]  /*0a00*/  FADD R16, R16, -R59.reuse ;  /* 0x8000003b10107221 */ /* 0x100fe20000000000 */
[----:B------:R-:W-:Y:S02]  /*0a10*/  FSETP.NEU.AND P3, PT, R46, RZ, PT ;  /* 0x000000ff2e00720b */ /* 0x000fe40003f6d000 */
[----:B------:R-:W-:Y:S01]  /*0a20*/  FSETP.NEU.AND P2, PT, R43, RZ, PT ;  /* 0x000000ff2b00720b */ /* 0x000fe20003f4d000 */
[C---:B------:R-:W-:Y:S01]  /*0a30*/  FFMA R60, R16.reuse, R55, R59 ;  /* 0x00000037103c7223 */ /* 0x040fe2000000003b */
[----:B------:R-:W-:Y:S01]  /*0a40*/  FMUL R59, R3, R58 ;  /* 0x0000003a033b7220 */ /* 0x000fe20000400000 */
[----:B------:R-:W-:Y:S01]  /*0a50*/  FMUL R58, R16, R16 ;  /* 0x00000010103a7220 */ /* 0x000fe20000400000 */
[----:B------:R-:W-:Y:S01]  /*0a60*/  FSEL R54, R54, RZ, P3 ;  /* 0x000000ff36367208 */ /* 0x000fe20001800000 */
[--C-:B------:R-:W-:Y:S01]  /*0a70*/  FADD R61, R17, -R60.reuse ;  /* 0x8000003c113d7221 */ /* 0x100fe20000000000 */
[----:B------:R-:W-:Y:S01]  /*0a80*/  FFMA R16, R0, R59, RZ ;  /* 0x0000003b00107223 */ /* 0x000fe200000000ff */
[----:B------:R-:W-:Y:S01]  /*0a90*/  FMUL R58, R51, R58 ;  /* 0x0000003a333a7220 */ /* 0x000fe20000400000 */
[----:B------:R-:W-:Y:S01]  /*0aa0*/  FMUL R17, R63, R66 ;  /* 0x000000423f117220 */ /* 0x000fe20000400000 */
[C---:B------:R-:W-:Y:S01]  /*0ab0*/  FMUL R64, R61.reuse, R61 ;  /* 0x0000003d3d407220 */ /* 0x040fe20000400000 */
[----:B------:R-:W-:Y:S01]  /*0ac0*/  FFMA R60, R61, R56, R60 ;  /* 0x000000383d3c7223 */ /* 0x000fe2000000003c */
[----:B------:R-:W-:Y:S01]  /*0ad0*/  FFMA R59, R55, R58, R16 ;  /* 0x0000003a373b7223 */ /* 0x000fe20000000010 */
[C---:B------:R-:W-:Y:S01]  /*0ae0*/  IMAD.U32 R58, R18.reuse, 0x10000, RZ ;  /* 0x00010000123a7824 */ /* 0x040fe200078e00ff */
[----:B------:R-:W-:Y:S01]  /*0af0*/  FMUL R64, R49, R64 ;  /* 0x0000004031407220 */ /* 0x000fe20000400000 */
[----:B------:R-:W-:Y:S01]  /*0b00*/  PRMT R18, R18, 0x7632, R18 ;  /* 0x0000763212127816 */ /* 0x000fe20000000012 */
[----:B-1----:R-:W-:Y:S01]  /*0b10*/  FMUL R16, R65, R68 ;  /* 0x0000004441107220 */ /* 0x002fe20000400000 */
[----:B------:R-:W-:Y:S01]  /*0b20*/  FSEL R53, R53, RZ, P2 ;  /* 0x000000ff35357208 */ /* 0x000fe20001000000 */
[----:B------:R-:W-:Y:S01]  /*0b30*/  FFMA R64, R56, R64, R59 ;  /* 0x0000004038407223 */ /* 0x000fe2000000003b */
[----:B------:R-:W-:Y:S01]  /*0b40*/  FSEL R59, R58, RZ, P0 ;  /* 0x000000ff3a3b7208 */ /* 0x000fe20000000000 */
[----:B------:R-:W-:Y:S01]  /*0b50*/  IMAD.U32 R58, R18, 0x10000, RZ ;  /* 0x00010000123a7824 */ /* 0x000fe200078e00ff */
[C---:B---3--:R-:W-:Y:S01]  /*0b60*/  PRMT R18, R12.reuse, 0x7632, R18 ;  /* 0x000076320c127816 */ /* 0x048fe20000000012 */
[----:B------:R-:W-:Y:S01]  /*0b70*/  IMAD.U32 R12, R12, 0x10000, RZ ;  /* 0x000100000c0c7824 */ /* 0x000fe200078e00ff */
[----:B------:R-:W-:Y:S01]  /*0b80*/  FSETP.NEU.AND P2, PT, R39, RZ, PT ;  /* 0x000000ff2700720b */ /* 0x000fe20003f4d000 */
[--C-:B------:R-:W-:Y:S01]  /*0b90*/  FADD R61, R59, -R60.reuse ;  /* 0x8000003c3b3d7221 */ /* 0x100fe20000000000 */
[----:B------:R-:W-:Y:S01]  /*0ba0*/  FSEL R58, R58, RZ, P0 ;  /* 0x000000ff3a3a7208 */ /* 0x000fe20000000000 */
[----:B------:R-:W-:Y:S01]  /*0bb0*/  IMAD.U32 R18, R18, 0x10000, RZ ;  /* 0x0001000012127824 */ /* 0x000fe200078e00ff */
[----:B------:R-:W-:Y:S01]  /*0bc0*/  FSEL R59, R12, RZ, P0 ;  /* 0x000000ff0c3b7208 */ /* 0x000fe20000000000 */
[C---:B------:R-:W-:Y:S01]  /*0bd0*/  FFMA R63, R61.reuse, R57, R60 ;  /* 0x000000393d3f7223 */ /* 0x040fe2000000003c */
[----:B------:R-:W-:Y:S01]  /*0be0*/  FMUL R61, R61, R61 ;  /* 0x0000003d3d3d7220 */ /* 0x000fe20000400000 */
[C---:B------:R-:W-:Y:S01]  /*0bf0*/  PRMT R12, R19.reuse, 0x7632, R12 ;  /* 0x00007632130c7816 */ /* 0x040fe2000000000c */
[----:B------:R-:W-:Y:S01]  /*0c00*/  IMAD.U32 R19, R19, 0x10000, RZ ;  /* 0x0001000013137824 */ /* 0x000fe200078e00ff */
[----:B------:R-:W-:Y:S01]  /*0c10*/  FSEL R18, R18, RZ, P0 ;  /* 0x000000ff12127208 */ /* 0x000fe20000000000 */
[----:B------:R-:W-:Y:S01]  /*0c20*/  FMUL R61, R50, R61 ;  /* 0x0000003d323d7220 */ /* 0x000fe20000400000 */
[----:B------:R-:W-:Y:S01]  /*0c30*/  FADD R58, R58, -R63 ;  /* 0x8000003f3a3a7221 */ /* 0x000fe20000000000 */
[----:B------:R-:W-:Y:S01]  /*0c40*/  IMAD.U32 R12, R12, 0x10000, RZ ;  /* 0x000100000c0c7824 */ /* 0x000fe200078e00ff */
[----:B------:R-:W-:Y:S01]  /*0c50*/  FSEL R19, R19, RZ, P0 ;  /* 0x000000ff13137208 */ /* 0x000fe20000000000 */
[----:B------:R-:W-:Y:S01]  /*0c60*/  FADD R62, -R59, R18 ;  /* 0x000000123b3e7221 */ /* 0x000fe20000000100 */
[C---:B------:R-:W-:Y:S01]  /*0c70*/  IMAD.U32 R18, R13.reuse, 0x10000, RZ ;  /* 0x000100000d127824 */ /* 0x040fe200078e00ff */
[----:B------:R-:W-:Y:S01]  /*0c80*/  PRMT R13, R13, 0x7632, R13 ;  /* 0x000076320d0d7816 */ /* 0x000fe2000000000d */
[----:B------:R-:W-:Y:S01]  /*0c90*/  FFMA R61, R57, R61, R64 ;  /* 0x0000003d393d7223 */ /* 0x000fe20000000040 */
[-C--:B------:R-:W-:Y:S01]  /*0ca0*/  FMUL R64, R62, R62.reuse ;  /* 0x0000003e3e407220 */ /* 0x080fe20000400000 */
[----:B------:R-:W-:Y:S01]  /*0cb0*/  FFMA R62, R0, R62, R59 ;  /* 0x0000003e003e7223 */ /* 0x000fe2000000003b */
[----:B------:R-:W-:Y:S01]  /*0cc0*/  FSEL R18, R18, RZ, P0 ;  /* 0x000000ff12127208 */ /* 0x000fe20000000000 */
[----:B------:R-:W-:Y:S01]  /*0cd0*/  IMAD.U32 R13, R13, 0x10000, RZ ;  /* 0x000100000d0d7824 */ /* 0x000fe200078e00ff */
[----:B------:R-:W-:Y:S01]  /*0ce0*/  FMUL R3, R3, R64 ;  /* 0x0000004003037220 */ /* 0x000fe20000400000 */
[C---:B------:R-:W-:Y:S01]  /*0cf0*/  FMUL R60, R58.reuse, R58 ;  /* 0x0000003a3a3c7220 */ /* 0x040fe20000400000 */
[----:B------:R-:W-:Y:S01]  /*0d00*/  FFMA R58, R58, R54, R63 ;  /* 0x000000363a3a7223 */ /* 0x000fe2000000003f */
[--C-:B------:R-:W-:Y:S01]  /*0d10*/  FADD R18, R18, -R62.reuse ;  /* 0x8000003e12127221 */ /* 0x100fe20000000000 */
[----:B------:R-:W-:Y:S01]  /*0d20*/  FFMA R64, R0, R3, RZ ;  /* 0x0000000300407223 */ /* 0x000fe200000000ff */
[----:B------:R-:W-:Y:S01]  /*0d30*/  FSEL R13, R13, RZ, P0 ;  /* 0x000000ff0d0d7208 */ /* 0x000fe20000000000 */
[----:B------:R-:W-:Y:S01]  /*0d40*/  IMAD.U32 R0, R14, 0x10000, RZ ;  /* 0x000100000e007824 */ /* 0x000fe200078e00ff */
[-C--:B------:R-:W-:Y:S01]  /*0d50*/  FFMA R3, R55, R18.reuse, R62 ;  /* 0x0000001237037223 */ /* 0x080fe2000000003e */
[----:B------:R-:W-:Y:S01]  /*0d60*/  FADD R19, R19, -R58 ;  /* 0x8000003a13137221 */ /* 0x000fe20000000000 */
[----:B------:R-:W-:Y:S01]  /*0d70*/  FMUL R18, R18, R18 ;  /* 0x0000001212127220 */ /* 0x000fe20000400000 */
[----:B------:R-:W-:Y:S01]  /*0d80*/  PRMT R14, R14, 0x7632, R14 ;  /* 0x000076320e0e7816 */ /* 0x000fe2000000000e */
[--C-:B------:R-:W-:Y:S01]  /*0d90*/  FADD R59, R13, -R3.reuse ;  /* 0x800000030d3b7221 */ /* 0x100fe20000000000 */
[----:B------:R-:W-:Y:S01]  /*0da0*/  FSEL R0, R0, RZ, P0 ;  /* 0x000000ff00007208 */ /* 0x000fe20000000000 */
[----:B------:R-:W-:Y:S01]  /*0db0*/  FFMA R13, R19, R53, R58 ;  /* 0x00000035130d7223 */ /* 0x000fe2000000003a */
[----:B------:R-:W-:Y:S01]  /*0dc0*/  FMUL R18, R51, R18 ;  /* 0x0000001233127220 */ /* 0x000fe20000400000 */
[-C--:B------:R-:W-:Y:S01]  /*0dd0*/  FFMA R58, R56, R59.reuse, R3 ;  /* 0x0000003b383a7223 */ /* 0x080fe20000000003 */
[----:B------:R-:W-:Y:S01]  /*0de0*/  FMUL R62, R59, R59 ;  /* 0x0000003b3b3e7220 */ /* 0x000fe20000400000 */
[----:B------:R-:W-:Y:S01]  /*0df0*/  IMAD.U32 R14, R14, 0x10000, RZ ;  /* 0x000100000e0e7824 */ /* 0x000fe200078e00ff */
[----:B------:R-:W-:Y:S01]  /*0e00*/  FFMA R55, R55, R18, R64 ;  /* 0x0000001237377223 */ /* 0x000fe20000000040 */
[--C-:B------:R-:W-:Y:S01]  /*0e10*/  FADD R0, R0, -R58.reuse ;  /* 0x8000003a00007221 */ /* 0x100fe20000000000 */
[----:B------:R-:W-:Y:S01]  /*0e20*/  FMUL R62, R49, R62 ;  /* 0x0000003e313e7220 */ /* 0x000fe20000400000 */
[----:B------:R-:W-:Y:S01]  /*0e30*/  FSEL R12, R12, RZ, P0 ;  /* 0x000000ff0c0c7208 */ /* 0x000fe20000000000 */
[----:B------:R-:W-:Y:S01]  /*0e40*/  FMUL R60, R47, R60 ;  /* 0x0000003c2f3c7220 */ /* 0x000fe20000400000 */
[----:B------:R-:W-:Y:S01]  /*0e50*/  FMUL R3, R0, R0 ;  /* 0x0000000000037220 */ /* 0x000fe20000400000 */
[----:B------:R-:W-:Y:S01]  /*0e60*/  FFMA R62, R56, R62, R55 ;  /* 0x0000003e383e7223 */ /* 0x000fe20000000037 */
[----:B------:R-:W-:Y:S01]  /*0e70*/  FSEL R14, R14, RZ, P0 ;  /* 0x000000ff0e0e7208 */ /* 0x000fe20000000000 */
[C---:B------:R-:W-:Y:S01]  /*0e80*/  FFMA R49, R57.reuse, R0, R58 ;  /* 0x0000000039317223 */ /* 0x040fe2000000003a */
[----:B------:R-:W-:Y:S01]  /*0e90*/  FMUL R3, R50, R3 ;  /* 0x0000000332037220 */ /* 0x000fe20000400000 */
[----:B------:R-:W-:Y:S01]  /*0ea0*/  FSEL R52, R52, RZ, P2 ;  /* 0x000000ff34347208 */ /* 0x000fe20001000000 */
[----:B------:R-:W-:Y:S01]  /*0eb0*/  FADD R12, R12, -R13 ;  /* 0x8000000d0c0c7221 */ /* 0x000fe20000000000 */
[----:B----4-:R-:W-:Y:S01]  /*0ec0*/  IMAD.U32 R0, R8, 0x10000, RZ ;  /* 0x0001000008007824 */ /* 0x010fe200078e00ff */
[----:B------:R-:W-:Y:S01]  /*0ed0*/  FFMA R57, R57, R3, R62 ;  /* 0x0000000339397223 */ /* 0x000fe2000000003e */
[----:B------:R-:W-:Y:S01]  /*0ee0*/  IMAD.U32 R3, R15, 0x10000, RZ ;  /* 0x000100000f037824 */ /* 0x000fe200078e00ff */
[----:B------:R-:W-:Y:S01]  /*0ef0*/  FMUL R19, R19, R19 ;  /* 0x0000001313137220 */ /* 0x000fe20000400000 */
[----:B------:R-:W-:Y:S01]  /*0f00*/  FADD R14, R14, -R49 ;  /* 0x800000310e0e7221 */ /* 0x000fe20000000000 */
[----:B------:R-:W-:Y:S01]  /*0f10*/  PRMT R8, R8, 0x7632, R8 ;  /* 0x0000763208087816 */ /* 0x000fe20000000008 */
[----:B------:R-:W-:Y:S01]  /*0f20*/  FFMA R13, R12, R52, R13 ;  /* 0x000000340c0d7223 */ /* 0x000fe2000000000d */
[----:B------:R-:W-:Y:S01]  /*0f30*/  FFMA R60, R54, R60, R61 ;  /* 0x0000003c363c7223 */ /* 0x000fe2000000003d */
[----:B------:R-:W-:Y:S01]  /*0f40*/  FMUL R19, R46, R19 ;  /* 0x000000132e137220 */ /* 0x000fe20000400000 */
[----:B------:R-:W-:Y:S01]  /*0f50*/  FMUL R12, R12, R12 ;  /* 0x0000000c0c0c7220 */ /* 0x000fe20000400000 */
[-C--:B------:R-:W-:Y:S01]  /*0f60*/  FMUL R18, R14, R14.reuse ;  /* 0x0000000e0e127220 */ /* 0x080fe20000400000 */
[----:B------:R-:W-:Y:S01]  /*0f70*/  FSEL R3, R3, RZ, P0 ;  /* 0x000000ff03037208 */ /* 0x000fe20000000000 */
[----:B------:R-:W-:Y:S01]  /*0f80*/  FFMA R14, R54, R14, R49 ;  /* 0x0000000e360e7223 */ /* 0x000fe20000000031 */
[----:B------:R-:W-:Y:S01]  /*0f90*/  FSEL R0, R0, RZ, P0 ;  /* 0x000000ff00007208 */ /* 0x000fe20000000000 */
[----:B------:R-:W-:Y:S01]  /*0fa0*/  IMAD.U32 R8, R8, 0x10000, RZ ;  /* 0x0001000008087824 */ /* 0x000fe200078e00ff */
[----:B------:R-:W-:Y:S01]  /*0fb0*/  FSETP.NEU.AND P2, PT, R38, RZ, PT ;  /* 0x000000ff2600720b */ /* 0x000fe20003f4d000 */
[----:B------:R-:W-:Y:S01]  /*0fc0*/  FFMA R19, R53, R19, R60 ;  /* 0x0000001335137223 */ /* 0x000fe2000000003c */
[----:B------:R-:W-:Y:S01]  /*0fd0*/  FMUL R12, R43, R12 ;  /* 0x0000000c2b0c7220 */ /* 0x000fe20000400000 */
[--C-:B------:R-:W-:Y:S01]  /*0fe0*/  FADD R3, R3, -R14.reuse ;  /* 0x8000000e03037221 */ /* 0x100fe20000000000 */
[----:B------:R-:W-:Y:S01]  /*0ff0*/  FSEL R48, R48, RZ, P2 ;  /* 0x000000ff30307208 */ /* 0x000fe20001000000 */
[----:B------:R-:W-:Y:S01]  /*1000*/  FADD R0, R0, -R13 ;  /* 0x8000000d00007221 */ /* 0x000fe20000000000 */
[----:B------:R-:W-:Y:S01]  /*1010*/  FFMA R12, R52, R12, R19 ;  /* 0x0000000c340c7223 */ /* 0x000fe20000000013 */
[----:B------:R-:W-:Y:S01]  /*1020*/  FSETP.NEU.AND P2, PT, R37, RZ, PT ;  /* 0x000000ff2500720b */ /* 0x000fe20003f4d000 */
[-C--:B------:R-:W-:Y:S01]  /*1030*/  FFMA R19, R53, R3.reuse, R14 ;  /* 0x0000000335137223 */ /* 0x080fe2000000000e */
[----:B------:R-:W-:Y:S01]  /*1040*/  FSEL R8, R8, RZ, P0 ;  /* 0x000000ff08087208 */ /* 0x000fe20000000000 */
[C---:B------:R-:W-:Y:S01]  /*1050*/  FFMA R13, R0.reuse, R48, R13 ;  /* 0x00000030000d7223 */ /* 0x040fe2000000000d */
[----:B------:R-:W-:Y:S01]  /*1060*/  FMUL R14, R0, R0 ;  /* 0x00000000000e7220 */ /* 0x000fe20000400000 */
[----:B------:R-:W-:Y:S01]  /*1070*/  IMAD.U32 R0, R9, 0x10000, RZ ;  /* 0x0001000009007824 */ /* 0x000fe200078e00ff */
[----:B------:R-:W-:Y:S01]  /*1080*/  FSEL R45, R45, RZ, P2 ;  /* 0x000000ff2d2d7208 */ /* 0x000fe20001000000 */
[--C-:B------:R-:W-:Y:S01]  /*1090*/  FADD R8, R8, -R13.reuse ;  /* 0x8000000d08087221 */ /* 0x100fe20000000000 */
[----:B------:R-:W-:Y:S01]  /*10a0*/  FMUL R18, R47, R18 ;  /* 0x000000122f127220 */ /* 0x000fe20000400000 */
[----:B------:R-:W-:Y:S01]  /*10b0*/  FMUL R47, R3, R3 ;  /* 0x00000003032f7220 */ /* 0x000fe20000400000 */
[----:B------:R-:W-:Y:S01]  /*10c0*/  FADD R3, RZ, R12 ;  /* 0x0000000cff037221 */ /* 0x000fe20000000000 */
[----:B------:R-:W-:Y:S01]  /*10d0*/  FMUL R14, R39, R14 ;  /* 0x0000000e270e7220 */ /* 0x000fe20000400000 */
[----:B------:R-:W-:Y:S01]  /*10e0*/  FSEL R0, R0, RZ, P0 ;  /* 0x000000ff00007208 */ /* 0x000fe20000000000 */
[----:B------:R-:W-:Y:S01]  /*10f0*/  FFMA R13, R8, R45, R13 ;  /* 0x0000002d080d7223 */ /* 0x000fe2000000000d */
[----:B------:R-:W-:Y:S01]  /*1100*/  PRMT R15, R15, 0x7632, R15 ;  /* 0x000076320f0f7816 */ /* 0x000fe2000000000f */
[----:B------:R-:W-:Y:S01]  /*1110*/  FFMA R14, R48, R14, R3 ;  /* 0x0000000e300e7223 */ /* 0x000fe20000000003 */
[----:B------:R-:W-:Y:S01]  /*1120*/  PRMT R9, R9, 0x7632, R9 ;  /* 0x0000763209097816 */ /* 0x000fe20000000009 */
[----:B------:R-:W-:Y:S01]  /*1130*/  FMUL R3, R8, R8 ;  /* 0x0000000808037220 */ /* 0x000fe20000400000 */
[----:B------:R-:W-:Y:S01]  /*1140*/  FSETP.NEU.AND P3, PT, R36, RZ, PT ;  /* 0x000000ff2400720b */ /* 0x000fe20003f6d000 */
[--C-:B------:R-:W-:Y:S01]  /*1150*/  FADD R0, R0, -R13.reuse ;  /* 0x8000000d00007221 */ /* 0x100fe20000000000 */
[----:B------:R-:W-:Y:S01]  /*1160*/  IMAD.U32 R15, R15, 0x10000, RZ ;  /* 0x000100000f0f7824 */ /* 0x000fe200078e00ff */
[----:B------:R-:W-:Y:S01]  /*1170*/  FMUL R3, R38, R3 ;  /* 0x0000000326037220 */ /* 0x000fe20000400000 */
[----:B------:R-:W-:Y:S01]  /*1180*/  IMAD.U32 R9, R9, 0x10000, RZ ;  /* 0x0001000009097824 */ /* 0x000fe200078e00ff */
[----:B------:R-:W-:Y:S01]  /*1190*/  FSEL R44, R44, RZ, P3 ;  /* 0x000000ff2c2c7208 */ /* 0x000fe20001800000 */
[C---:B------:R-:W-:Y:S01]  /*11a0*/  FMUL R8, R0.reuse, R0 ;  /* 0x0000000000087220 */ /* 0x040fe20000400000 */
[----:B------:R-:W-:Y:S01]  /*11b0*/  FSEL R15, R15, RZ, P0 ;  /* 0x000000ff0f0f7208 */ /* 0x000fe20000000000 */
[----:B------:R-:W-:Y:S01]  /*11c0*/  FFMA R3, R45, R3, R14 ;  /* 0x000000032d037223 */ /* 0x000fe2000000000e */
[----:B------:R-:W-:Y:S01]  /*11d0*/  FSEL R9, R9, RZ, P0 ;  /* 0x000000ff09097208 */ /* 0x000fe20000000000 */
[----:B------:R-:W-:Y:S01]  /*11e0*/  FMUL R8, R37, R8 ;  /* 0x0000000825087220 */ /* 0x000fe20000400000 */
[----:B------:R-:W-:Y:S01]  /*11f0*/  FFMA R13, R0, R44, R13 ;  /* 0x0000002c000d7223 */ /* 0x000fe2000000000d */
[----:B------:R-:W-:Y:S01]  /*1200*/  FSETP.NEU.AND P2, PT, R35, RZ, PT ;  /* 0x000000ff2300720b */ /* 0x000fe20003f4d000 */
[----:B------:R-:W-:Y:S01]  /*1210*/  FADD R15, R15, -R19 ;  /* 0x800000130f0f7221 */ /* 0x000fe20000000000 */
[----:B------:R-:W-:Y:S01]  /*1220*/  FFMA R3, R44, R8, R3 ;  /* 0x000000082c037223 */ /* 0x000fe20000000003 */
[----:B------:R-:W-:Y:S01]  /*1230*/  IMAD.U32 R0, R10, 0x10000, RZ ;  /* 0x000100000a007824 */ /* 0x000fe200078e00ff */
[----:B------:R-:W-:Y:S01]  /*1240*/  FADD R8, R9, -R13 ;  /* 0x8000000d09087221 */ /* 0x000fe20000000000 */
[----:B------:R-:W-:Y:S01]  /*1250*/  FSEL R42, R42, RZ, P2 ;  /* 0x000000ff2a2a7208 */ /* 0x000fe20001000000 */
[----:B------:R-:W-:Y:S01]  /*1260*/  FFMA R18, R54, R18, R57 ;  /* 0x0000001236127223 */ /* 0x000fe20000000039 */
[----:B------:R-:W-:Y:S01]  /*1270*/  PRMT R10, R10, 0x7632, R10 ;  /* 0x000076320a0a7816 */ /* 0x000fe2000000000a */
[----:B------:R-:W-:Y:S01]  /*1280*/  FMUL R47, R46, R47 ;  /* 0x0000002f2e2f7220 */ /* 0x000fe20000400000 */
[----:B------:R-:W-:Y:S01]  /*1290*/  FMUL R12, R15, R15 ;  /* 0x0000000f0f0c7220 */ /* 0x000fe20000400000 */
[----:B------:R-:W-:Y:S01]  /*12a0*/  FSETP.NEU.AND P2, PT, R31, RZ, PT ;  /* 0x000000ff1f00720b */ /* 0x000fe20003f4d000 */
[----:B------:R-:W-:Y:S01]  /*12b0*/  FMUL R9, R8, R8 ;  /* 0x0000000808097220 */ /* 0x000fe20000400000 */
[----:B------:R-:W-:Y:S01]  /*12c0*/  FSEL R0, R0, RZ, P0 ;  /* 0x000000ff00007208 */ /* 0x000fe20000000000 */
[----:B------:R-:W-:Y:S01]  /*12d0*/  FFMA R8, R8, R42, R13 ;  /* 0x0000002a08087223 */ /* 0x000fe2000000000d */
[----:B------:R-:W-:Y:S01]  /*12e0*/  FFMA R47, R53, R47, R18 ;  /* 0x0000002f352f7223 */ /* 0x000fe20000000012 */
[----:B------:R-:W-:Y:S01]  /*12f0*/  FMUL R12, R43, R12 ;  /* 0x0000000c2b0c7220 */ /* 0x000fe20000400000 */
[----:B------:R-:W-:Y:S01]  /*1300*/  IMAD.U32 R10, R10, 0x10000, RZ ;  /* 0x000100000a0a7824 */ /* 0x000fe200078e00ff */
[----:B------:R-:W-:Y:S01]  /*1310*/  FMUL R9, R36, R9 ;  /* 0x0000000924097220 */ /* 0x000fe20000400000 */
[----:B------:R-:W-:Y:S01]  /*1320*/  FSEL R41, R41, RZ, P2 ;  /* 0x000000ff29297208 */ /* 0x000fe20001000000 */
[--C-:B------:R-:W-:Y:S01]  /*1330*/  FADD R13, R0, -R8.reuse ;  /* 0x80000008000d7221 */ /* 0x100fe20000000000 */
[----:B------:R-:W-:Y:S01]  /*1340*/  FFMA R47, R52, R12, R47 ;  /* 0x0000000c342f7223 */ /* 0x000fe2000000002f */
[----:B------:R-:W-:Y:S01]  /*1350*/  FFMA R12, R42, R9, R3 ;  /* 0x000000092a0c7223 */ /* 0x000fe20000000003 */
[----:B------:R-:W-:Y:S01]  /*1360*/  FSEL R10, R10, RZ, P0 ;  /* 0x000000ff0a0a7208 */ /* 0x000fe20000000000 */
[----:B------:R-:W-:Y:S01]  /*1370*/  FFMA R9, R13, R41, R8 ;  /* 0x000000290d097223 */ /* 0x000fe20000000008 */
[----:B------:R-:W-:Y:S01]  /*1380*/  FSETP.NEU.AND P2, PT, R34, RZ, PT ;  /* 0x000000ff2200720b */ /* 0x000fe20003f4d000 */
[----:B-----5:R-:W-:Y:S01]  /*1390*/  IMAD.U32 R3, R4, 0x10000, RZ ;  /* 0x0001000004037824 */ /* 0x020fe200078e00ff */
[C---:B------:R-:W-:Y:S01]  /*13a0*/  PRMT R0, R11.reuse, 0x7632, R0 ;  /* 0x000076320b007816 */ /* 0x040fe20000000000 */
[----:B------:R-:W-:Y:S01]  /*13b0*/  IMAD.U32 R11, R11, 0x10000, RZ ;  /* 0x000100000b0b7824 */ /* 0x000fe200078e00ff */
[----:B------:R-:W-:Y:S01]  /*13c0*/  FADD R10, R10, -R9 ;  /* 0x800000090a0a7221 */ /* 0x000fe20000000000 */
[----:B------:R-:W-:Y:S01]  /*13d0*/  FSEL R40, R40, RZ, P2 ;  /* 0x000000ff28287208 */ /* 0x000fe20001000000 */
[----:B------:R-:W-:Y:S01]  /*13e0*/  FMUL R8, R13, R13 ;  /* 0x0000000d0d087220 */ /* 0x000fe20000400000 */
[----:B------:R-:W-:Y:S01]  /*13f0*/  PRMT R4, R4, 0x7632, R4 ;  /* 0x0000763204047816 */ /* 0x000fe20000000004 */
[----:B------:R-:W-:Y:S01]  /*1400*/  FFMA R19, R52, R15, R19 ;  /* 0x0000000f34137223 */ /* 0x000fe20000000013 */
[----:B------:R-:W-:Y:S01]  /*1410*/  FSEL R3, R3, RZ, P0 ;  /* 0x000000ff03037208 */ /* 0x000fe20000000000 */
[C---:B------:R-:W-:Y:S01]  /*1420*/  FMUL R14, R10.reuse, R10 ;  /* 0x0000000a0a0e7220 */ /* 0x040fe20000400000 */
[----:B------:R-:W-:Y:S01]  /*1430*/  FSEL R11, R11, RZ, P0 ;  /* 0x000000ff0b0b7208 */ /* 0x000fe20000000000 */
[----:B------:R-:W-:Y:S01]  /*1440*/  FMUL R8, R35, R8 ;  /* 0x0000000823087220 */ /* 0x000fe20000400000 */
[----:B------:R-:W-:Y:S01]  /*1450*/  FFMA R10, R10, R40, R9 ;  /* 0x000000280a0a7223 */ /* 0x000fe20000000009 */
[----:B------:R-:W-:Y:S01]  /*1460*/  IMAD.U32 R4, R4, 0x10000, RZ ;  /* 0x0001000004047824 */ /* 0x000fe200078e00ff */
[--C-:B------:R-:W-:Y:S01]  /*1470*/  FADD R3, R3, -R19.reuse ;  /* 0x8000001303037221 */ /* 0x100fe20000000000 */
[----:B------:R-:W-:Y:S01]  /*1480*/  FFMA R13, R41, R8, R12 ;  /* 0x00000008290d7223 */ /* 0x000fe2000000000c */
[----:B------:R-:W-:Y:S01]  /*1490*/  FMUL R14, R31, R14 ;  /* 0x0000000e1f0e7220 */ /* 0x000fe20000400000 */
[----:B------:R-:W-:Y:S01]  /*14a0*/  FADD R11, R11, -R10 ;  /* 0x8000000a0b0b7221 */ /* 0x000fe20000000000 */
[----:B------:R-:W-:Y:S01]  /*14b0*/  FSEL R4, R4, RZ, P0 ;  /* 0x000000ff04047208 */ /* 0x000fe20000000000 */
[-C--:B------:R-:W-:Y:S01]  /*14c0*/  FMUL R12, R3, R3.reuse ;  /* 0x00000003030c7220 */ /* 0x080fe20000400000 */
[----:B------:R-:W-:Y:S01]  /*14d0*/  FSETP.NEU.AND P2, PT, R33, RZ, PT ;  /* 0x000000ff2100720b */ /* 0x000fe20003f4d000 */
[----:B------:R-:W-:Y:S01]  /*14e0*/  FFMA R8, R48, R3, R19 ;  /* 0x0000000330087223 */ /* 0x000fe20000000013 */
[----:B------:R-:W-:Y:S01]  /*14f0*/  FFMA R13, R40, R14, R13 ;  /* 0x0000000e280d7223 */ /* 0x000fe2000000000d */
[----:B------:R-:W-:Y:S01]  /*1500*/  FMUL R3, R11, R11 ;  /* 0x0000000b0b037220 */ /* 0x000fe20000400000 */
[----:B------:R-:W-:Y:S01]  /*1510*/  FSEL R17, R17, RZ, P2 ;  /* 0x000000ff11117208 */ /* 0x000fe20001000000 */
[----:B------:R-:W-:Y:S01]  /*1520*/  FADD R9, R4, -R8 ;  /* 0x8000000804097221 */ /* 0x000fe20000000000 */
[----:B------:R-:W-:Y:S01]  /*1530*/  FADD R4, RZ, R13 ;  /* 0x0000000dff047221 */ /* 0x000fe20000000000 */
[----:B------:R-:W-:Y:S01]  /*1540*/  FMUL R3, R34, R3 ;  /* 0x0000000322037220 */ /* 0x000fe20000400000 */
[----:B------:R-:W-:Y:S01]  /*1550*/  IMAD.U32 R0, R0, 0x10000, RZ ;  /* 0x0001000000007824 */ /* 0x000fe200078e00ff */
[----:B------:R-:W0:Y:S01]  /*1560*/  SHFL.BFLY PT, R15, R32, 0x10, 0x1f ;  /* 0x0e001f00200f7f89 */ /* 0x000e2200000e0000 */
[----:B------:R-:W-:Y:S01]  /*1570*/  FMUL R13, R9, R9 ;  /* 0x00000009090d7220 */ /* 0x000fe20000400000 */
[----:B------:R-:W-:Y:S01]  /*1580*/  FFMA R4, R17, R3, R4 ;  /* 0x0000000311047223 */ /* 0x000fe20000000004 */
[C---:B------:R-:W-:Y:S01]  /*1590*/  IMAD.U32 R3, R5.reuse, 0x10000, RZ ;  /* 0x0001000005037824 */ /* 0x040fe200078e00ff */
[----:B------:R-:W-:Y:S01]  /*15a0*/  PRMT R5, R5, 0x7632, R5 ;  /* 0x0000763205057816 */ /* 0x000fe20000000005 */
[----:B------:R-:W-:Y:S01]  /*15b0*/  FFMA R9, R45, R9, R8 ;  /* 0x000000092d097223 */ /* 0x000fe20000000008 */
[----:B------:R-:W-:Y:S01]  /*15c0*/  FSETP.NEU.AND P2, PT, R32, RZ, PT ;  /* 0x000000ff2000720b */ /* 0x000fe20003f4d000 */
[----:B------:R-:W-:Y:S01]  /*15d0*/  FFMA R11, R11, R17, R10 ;  /* 0x000000110b0b7223 */ /* 0x000fe2000000000a */
[----:B------:R-:W-:Y:S01]  /*15e0*/  FSEL R3, R3, RZ, P0 ;  /* 0x000000ff03037208 */ /* 0x000fe20000000000 */
[----:B------:R-:W-:Y:S01]  /*15f0*/  IMAD.U32 R5, R5, 0x10000, RZ ;  /* 0x0001000005057824 */ /* 0x000fe200078e00ff */
[----:B------:R-:W-:Y:S01]  /*1600*/  FSEL R0, R0, RZ, P0 ;  /* 0x000000ff00007208 */ /* 0x000fe20000000000 */
[----:B------:R-:W-:Y:S01]  /*1610*/  FMUL R12, R39, R12 ;  /* 0x0000000c270c7220 */ /* 0x000fe20000400000 */
[----:B------:R-:W-:Y:S01]  /*1620*/  FADD R47, RZ, R47 ;  /* 0x0000002fff2f7221 */ /* 0x000fe20000000000 */
[----:B------:R-:W-:Y:S01]  /*1630*/  FADD R8, R3, -R9 ;  /* 0x8000000903087221 */ /* 0x000fe20000000000 */
[----:B------:R-:W-:Y:S01]  /*1640*/  FSEL R3, R16, RZ, P2 ;  /* 0x000000ff10037208 */ /* 0x000fe20001000000 */
[----:B------:R-:W-:Y:S01]  /*1650*/  FADD R0, R0, -R11 ;  /* 0x8000000b00007221 */ /* 0x000fe20000000000 */
[----:B------:R-:W-:Y:S01]  /*1660*/  FSEL R5, R5, RZ, P0 ;  /* 0x000000ff05057208 */ /* 0x000fe20000000000 */
[-C--:B------:R-:W-:Y:S01]  /*1670*/  FFMA R9, R44, R8.reuse, R9 ;  /* 0x000000082c097223 */ /* 0x080fe20000000009 */
[----:B------:R-:W-:Y:S01]  /*1680*/  FMUL R10, R8, R8 ;  /* 0x00000008080a7220 */ /* 0x000fe20000400000 */
[C---:B------:R-:W-:Y:S01]  /*1690*/  FFMA R11, R0.reuse, R3, R11 ;  /* 0x00000003000b7223 */ /* 0x040fe2000000000b */
[----:B------:R-:W-:Y:S01]  /*16a0*/  FMUL R8, R0, R0 ;  /* 0x0000000000087220 */ /* 0x000fe20000400000 */
[----:B------:R-:W-:Y:S01]  /*16b0*/  FFMA R12, R48, R12, R47 ;  /* 0x0000000c300c7223 */ /* 0x000fe2000000002f */
[----:B------:R-:W-:Y:S01]  /*16c0*/  FMUL R13, R38, R13 ;  /* 0x0000000d260d7220 */ /* 0x000fe20000400000 */
[C---:B------:R-:W-:Y:S01]  /*16d0*/  IMAD.U32 R0, R6.reuse, 0x10000, RZ ;  /* 0x0001000006007824 */ /* 0x040fe200078e00ff */
[--C-:B------:R-:W-:Y:S01]  /*16e0*/  FADD R5, R5, -R9.reuse ;  /* 0x8000000905057221 */ /* 0x100fe20000000000 */
[----:B------:R-:W-:Y:S01]  /*16f0*/  PRMT R6, R6, 0x7632, R6 ;  /* 0x0000763206067816 */ /* 0x000fe20000000006 */
[----:B------:R-:W-:Y:S01]  /*1700*/  FFMA R13, R45, R13, R12 ;  /* 0x0000000d2d0d7223 */ /* 0x000fe2000000000c */
[----:B------:R-:W-:Y:S01]  /*1710*/  FMUL R10, R37, R10 ;  /* 0x0000000a250a7220 */ /* 0x000fe20000400000 */
[----:B------:R-:W-:Y:S01]  /*1720*/  FSEL R0, R0, RZ, P0 ;  /* 0x000000ff00007208 */ /* 0x000fe20000000000 */
[-C--:B------:R-:W-:Y:S01]  /*1730*/  FFMA R12, R42, R5.reuse, R9 ;  /* 0x000000052a0c7223 */ /* 0x080fe20000000009 */
[----:B------:R-:W-:Y:S01]  /*1740*/  FMUL R5, R5, R5 ;  /* 0x0000000505057220 */ /* 0x000fe20000400000 */
[----:B------:R-:W-:Y:S01]  /*1750*/  FMUL R8, R33, R8 ;  /* 0x0000000821087220 */ /* 0x000fe20000400000 */
[----:B------:R-:W-:Y:S01]  /*1760*/  IMAD.U32 R6, R6, 0x10000, RZ ;  /* 0x0001000006067824 */ /* 0x000fe200078e00ff */
[----:B------:R-:W-:Y:S01]  /*1770*/  FFMA R13, R44, R10, R13 ;  /* 0x0000000a2c0d7223 */ /* 0x000fe2000000000d */
[----:B------:R-:W-:Y:S01]  /*1780*/  FADD R0, R0, -R12 ;  /* 0x8000000c00007221 */ /* 0x000fe20000000000 */
[----:B------:R-:W-:Y:S01]  /*1790*/  FMUL R5, R36, R5 ;  /* 0x0000000524057220 */ /* 0x000fe20000400000 */
[----:B0-----:R-:W-:Y:S01]  /*17a0*/  FADD R9, R32, R15 ;  /* 0x0000000f20097221 */ /* 0x001fe20000000000 */
[----:B------:R-:W-:Y:S01]  /*17b0*/  FFMA R4, R3, R8, R4 ;  /* 0x0000000803047223 */ /* 0x000fe20000000004 */
[-C--:B------:R-:W-:Y:S01]  /*17c0*/  FMUL R8, R0, R0.reuse ;  /* 0x0000000000087220 */ /* 0x080fe20000400000 */
[----:B------:R-:W-:Y:S01]  /*17d0*/  FFMA R42, R42, R5, R13 ;  /* 0x000000052a2a7223 */ /* 0x000fe2000000000d */
[----:B------:R-:W-:Y:S01]  /*17e0*/  FSEL R6, R6, RZ, P0 ;  /* 0x000000ff06067208 */ /* 0x000fe20000000000 */
[----:B------:R-:W-:Y:S01]  /*17f0*/  FFMA R5, R41, R0, R12 ;  /* 0x0000000029057223 */ /* 0x000fe2000000000c */
[----:B------:R-:W-:Y:S01]  /*1800*/  FSETP.GEU.AND P3, PT, |R9|, 1.175494350822287508e-38, PT ;  /* 0x008000000900780b */ /* 0x000fe20003f6e200 */
[----:B------:R-:W-:Y:S01]  /*1810*/  FMUL R8, R35, R8 ;  /* 0x0000000823087220 */ /* 0x000fe20000400000 */
[----:B------:R-:W-:Y:S01]  /*1820*/  PRMT R0, R7, 0x7632, R0 ;  /* 0x0000763207007816 */ /* 0x000fe20000000000 */
[----:B------:R-:W-:Y:S01]  /*1830*/  FMUL R10, R9, 0.25 ;  /* 0x3e800000090a7820 */ /* 0x000fe20000400000 */
[----:B------:R-:W-:Y:S01]  /*1840*/  IMAD.U32 R7, R7, 0x10000, RZ ;  /* 0x0001000007077824 */ /* 0x000fe200078e00ff */
[----:B------:R-:W-:Y:S01]  /*1850*/  FSETP.GT.AND P2, PT, |R9|, 8.50705917302346158658e+37, PT ;  /* 0x7e8000000900780b */ /* 0x000fe20003f44200 */
[--C-:B------:R-:W-:Y:S01]  /*1860*/  FADD R6, R6, -R5.reuse ;  /* 0x8000000506067221 */ /* 0x100fe20000000000 */
[----:B------:R-:W0:Y:S01]  /*1870*/  SHFL.BFLY PT, R16, R9, 0x8, 0x1f ;  /* 0x0d001f0009107f89 */ /* 0x000e2200000e0000 */
[----:B------:R-:W-:Y:S01]  /*1880*/  FFMA R41, R41, R8, R42 ;  /* 0x0000000829297223 */ /* 0x000fe2000000002a */
[----:B------:R-:W-:Y:S01]  /*1890*/  FSEL R13, R10, R9, P2 ;  /* 0x000000090a0d7208 */ /* 0x000fe20001000000 */
[-C--:B------:R-:W-:Y:S01]  /*18a0*/  FMUL R8, R6, R6.reuse ;  /* 0x0000000606087220 */ /* 0x080fe20000400000 */
[----:B------:R-:W-:Y:S01]  /*18b0*/  FSEL R7, R7, RZ, P0 ;  /* 0x000000ff07077208 */ /* 0x000fe20000000000 */
[----:B------:R-:W-:Y:S01]  /*18c0*/  FFMA R6, R40, R6, R5 ;  /* 0x0000000628067223 */ /* 0x000fe20000000005 */
[----:B------:R-:W-:Y:S01]  /*18d0*/  IMAD.U32 R0, R0, 0x10000, RZ ;  /* 0x0001000000007824 */ /* 0x000fe200078e00ff */
[----:B------:R-:W-:Y:S01]  /*18e0*/  @!P3 FMUL R13, R13, 16777216 ;  /* 0x4b8000000d0db820 */ /* 0x000fe20000400000 */
[----:B------:R-:W1:Y:S01]  /*18f0*/  SHFL.BFLY PT, R12, R11, 0x10, 0x1f ;  /* 0x0e001f000b0c7f89 */ /* 0x000e6200000e0000 */
[--C-:B------:R-:W-:Y:S01]  /*1900*/  FADD R7, R7, -R6.reuse ;  /* 0x8000000607077221 */ /* 0x100fe20000000000 */
[----:B------:R-:W-:Y:S01]  /*1910*/  FMUL R8, R31, R8 ;  /* 0x000000081f087220 */ /* 0x000fe20000400000 */
[----:B------:R-:W-:Y:S01]  /*1920*/  FSEL R0, R0, RZ, P0 ;  /* 0x000000ff00007208 */ /* 0x000fe20000000000 */
[----:B------:R0:W2:Y:S01]  /*1930*/  MUFU.RCP R14, R13 ;  /* 0x0000000d000e7308 */ /* 0x0000a20000001000 */
[-C--:B------:R-:W-:Y:S01]  /*1940*/  FFMA R6, R17, R7.reuse, R6 ;  /* 0x0000000711067223 */ /* 0x080fe20000000006 */
[----:B------:R-:W-:Y:S01]  /*1950*/  FMUL R7, R7, R7 ;  /* 0x0000000707077220 */ /* 0x000fe20000400000 */
[----:B------:R-:W-:Y:S01]  /*1960*/  FFMA R8, R40, R8, R41 ;  /* 0x0000000828087223 */ /* 0x000fe20000000029 */
[----:B------:R-:W3:Y:S01]  /*1970*/  SHFL.BFLY PT, R5, R4, 0x10, 0x1f ;  /* 0x0e001f0004057f89 */ /* 0x000ee200000e0000 */
[----:B------:R-:W-:Y:S01]  /*1980*/  FADD R0, R0, -R6 ;  /* 0x8000000600007221 */ /* 0x000fe20000000000 */
[----:B------:R-:W-:Y:S01]  /*1990*/  @P2 FMUL R15, R15, 0.25 ;  /* 0x3e8000000f0f2820 */ /* 0x000fe20000400000 */
[----:B------:R-:W-:Y:S01]  /*19a0*/  FMUL R7, R34, R7 ;  /* 0x0000000722077220 */ /* 0x000fe20000400000 */
[----:B------:R-:W-:Y:S01]  /*19b0*/  FADD R8, RZ, R8 ;  /* 0x00000008ff087221 */ /* 0x000fe20000000000 */
[-C--:B------:R-:W-:Y:S01]  /*19c0*/  FMUL R10, R0, R0.reuse ;  /* 0x00000000000a7220 */ /* 0x080fe20000400000 */
[----:B------:R-:W-:Y:S01]  /*19d0*/  FFMA R0, R3, R0, R6 ;  /* 0x0000000003007223 */ /* 0x000fe20000000006 */
[----:B------:R-:W-:Y:S01]  /*19e0*/  @!P3 FMUL R15, R15, 16777216 ;  /* 0x4b8000000f0fb820 */ /* 0x000fe20000400000 */
[----:B0-----:R-:W-:Y:S01]  /*19f0*/  FADD R13, R9, R16 ;  /* 0x00000010090d7221 */ /* 0x001fe20000000000 */
[----:B------:R-:W-:Y:S01]  /*1a00*/  FFMA R8, R17, R7, R8 ;  /* 0x0000000711087223 */ /* 0x000fe20000000008 */
[----:B------:R-:W-:Y:S01]  /*1a10*/  FMUL R10, R33, R10 ;  /* 0x0000000a210a7220 */ /* 0x000fe20000400000 */
[----:B------:R-:W0:Y:S01]  /*1a20*/  SHFL.BFLY PT, R17, R0, 0x10, 0x1f ;  /* 0x0e001f0000117f89 */ /* 0x000e2200000e0000 */
[----:B--2---:R-:W-:Y:S01]  /*1a30*/  FMUL R14, R14, R15 ;  /* 0x0000000f0e0e7220 */ /* 0x004fe20000400000 */
[----:B------:R-:W-:Y:S01]  /*1a40*/  FSETP.NEU.AND P3, PT, R9, RZ, PT ;  /* 0x000000ff0900720b */ /* 0x000fe20003f6d000 */
[----:B------:R-:W-:Y:S01]  /*1a50*/  FFMA R8, R3, R10, R8 ;  /* 0x0000000a03087223 */ /* 0x000fe20000000008 */
[----:B------:R-:W-:Y:S01]  /*1a60*/  FSETP.GEU.AND P4, PT, |R13|, 1.175494350822287508e-38, PT ;  /* 0x008000000d00780b */ /* 0x000fe20003f8e200 */
[----:B-1----:R-:W-:Y:S01]  /*1a70*/  FADD R12, -R11, R12 ;  /* 0x0000000c0b0c7221 */ /* 0x002fe20000000100 */
[C---:B------:R-:W-:Y:S01]  /*1a80*/  FMUL R6, R13.reuse, 0.25 ;  /* 0x3e8000000d067820 */ /* 0x040fe20000400000 */
[C---:B------:R-:W-:Y:S01]  /*1a90*/  FSETP.GT.AND P2, PT, |R13|.reuse, 8.50705917302346158658e+37, PT ;  /* 0x7e8000000d00780b */ /* 0x040fe20003f44200 */
[----:B------:R-:W1:Y:S01]  /*1aa0*/  SHFL.BFLY PT, R15, R8, 0x10, 0x1f ;  /* 0x0e001f00080f7f89 */ /* 0x000e6200000e0000 */
[----:B------:R-:W-:Y:S01]  /*1ab0*/  FSEL R3, R14, RZ, P3 ;  /* 0x000000ff0e037208 */ /* 0x000fe20001800000 */
[----:B------:R-:W-:Y:S01]  /*1ac0*/  FMUL R7, R12, R12 ;  /* 0x0000000c0c077220 */ /* 0x000fe20000400000 */
[----:B------:R-:W-:Y:S01]  /*1ad0*/  FSEL R10, R6, R13, P2 ;  /* 0x0000000d060a7208 */ /* 0x000fe20001000000 */
[----:B------:R-:W2:Y:S01]  /*1ae0*/  SHFL.BFLY PT, R14, R13, 0x4, 0x1f ;  /* 0x0c801f000d0e7f89 */ /* 0x000ea200000e0000 */
[----:B---3--:R-:W-:Y:S01]  /*1af0*/  FADD R4, R4, R5 ;  /* 0x0000000504047221 */ /* 0x008fe20000000000 */
[----:B------:R-:W-:Y:S01]  /*1b00*/  FFMA R11, R12, R3, R11 ;  /* 0x000000030c0b7223 */ /* 0x000fe2000000000b */
[----:B------:R-:W-:Y:S01]  /*1b10*/  FMUL R7, R32, R7 ;  /* 0x0000000720077220 */ /* 0x000fe20000400000 */
[----:B------:R-:W-:Y:S01]  /*1b20*/  FSETP.NEU.AND P3, PT, R13, RZ, PT ;  /* 0x000000ff0d00720b */ /* 0x000fe20003f6d000 */
[----:B------:R-:W-:-:S02]  /*1b30*/  @!P4 FMUL R10, R10, 16777216 ;  /* 0x4b8000000a0ac820 */ /* 0x000fc40000400000 */
[----:B------:R-:W3:Y:S01]  /*1b40*/  SHFL.BFLY PT, R6, R11, 0x8, 0x1f ;  /* 0x0d001f000b067f89 */ /* 0x000ee200000e0000 */
[C---:B------:R-:W-:Y:S01]  /*1b50*/  FFMA R4, R3.reuse, R7, R4 ;  /* 0x0000000703047223 */ /* 0x040fe20000000004 */
[----:B------:R-:W-:Y:S01]  /*1b60*/  @P2 FMUL R16, R16, 0.25 ;  /* 0x3e80000010102820 */ /* 0x000fe20000400000 */
[----:B------:R-:W4:Y:S01]  /*1b70*/  MUFU.RCP R7, R10 ;  /* 0x0000000a00077308 */ /* 0x000f220000001000 */
[----:B0-----:R-:W-:Y:S02]  /*1b80*/  FADD R17, -R0, R17 ;  /* 0x0000001100117221 */ /* 0x001fe40000000100 */
[----:B------:R-:W0:Y:S01]  /*1b90*/  SHFL.BFLY PT, R5, R4, 0x8, 0x1f ;  /* 0x0d001f0004057f89 */ /* 0x000e2200000e0000 */
[----:B------:R-:W-:Y:S01]  /*1ba0*/  @!P4 FMUL R16, R16, 16777216 ;  /* 0x4b8000001010c820 */ /* 0x000fe20000400000 */
[-C--:B------:R-:W-:Y:S01]  /*1bb0*/  FFMA R12, R3, R17.reuse, R0 ;  /* 0x00000011030c7223 */ /* 0x080fe20000000000 */
[----:B------:R-:W-:Y:S01]  /*1bc0*/  FMUL R17, R17, R17 ;  /* 0x0000001111117220 */ /* 0x000fe20000400000 */
[----:B-1----:R-:W-:-:S03]  /*1bd0*/  FADD R0, R8, R15 ;  /* 0x0000000f08007221 */ /* 0x002fc60000000000 */
[----:B------:R-:W-:Y:S01]  /*1be0*/  FMUL R17, R32, R17 ;  /* 0x0000001120117220 */ /* 0x000fe20000400000 */
[----:B------:R-:W1:Y:S01]  /*1bf0*/  SHFL.BFLY PT, R19, R12, 0x8, 0x1f ;  /* 0x0d001f000c137f89 */ /* 0x000e6200000e0000 */
[----:B--2---:R-:W-:Y:S02]  /*1c00*/  FADD R8, R13, R14 ;  /* 0x0000000e0d087221 */ /* 0x004fe40000000000 */
[----:B------:R-:W-:Y:S01]  /*1c10*/  FFMA R17, R3, R17, R0 ;  /* 0x0000001103117223 */ /* 0x000fe20000000000 */
[----:B----4-:R-:W-:Y:S01]  /*1c20*/  FMUL R7, R7, R16 ;  /* 0x0000001007077220 */ /* 0x010fe20000400000 */
[C---:B------:R-:W-:Y:S01]  /*1c30*/  FMUL R3, R8.reuse, 0.25 ;  /* 0x3e80000008037820 */ /* 0x040fe20000400000 */
[----:B------:R-:W-:Y:S02]  /*1c40*/  FSETP.GEU.AND P4, PT, |R8|, 1.175494350822287508e-38, PT ;  /* 0x008000000800780b */ /* 0x000fe40003f8e200 */
[----:B------:R-:W2:Y:S01]  /*1c50*/  SHFL.BFLY PT, R16, R17, 0x8, 0x1f ;  /* 0x0d001f0011107f89 */ /* 0x000ea200000e0000 */
[----:B---3--:R-:W-:Y:S01]  /*1c60*/  FADD R6, -R11, R6 ;  /* 0x000000060b067221 */ /* 0x008fe20000000100 */
[----:B------:R-:W-:-:S02]  /*1c70*/  FSEL R7, R7, RZ, P3 ;  /* 0x000000ff07077208 */ /* 0x000fc40001800000 */
[----:B------:R-:W3:Y:S01]  /*1c80*/  SHFL.BFLY PT, R15, R8, 0x2, 0x1f ;  /* 0x0c401f00080f7f89 */ /* 0x000ee200000e0000 */
[----:B------:R-:W-:Y:S01]  /*1c90*/  FSETP.GT.AND P2, PT, |R8|, 8.50705917302346158658e+37, PT ;  /* 0x7e8000000800780b */ /* 0x000fe20003f44200 */
[C---:B------:R-:W-:Y:S01]  /*1ca0*/  FMUL R0, R6.reuse, R6 ;  /* 0x0000000606007220 */ /* 0x040fe20000400000 */
[----:B------:R-:W-:Y:S01]  /*1cb0*/  FFMA R6, R6, R7, R11 ;  /* 0x0000000706067223 */ /* 0x000fe2000000000b */
[----:B0-----:R-:W-:Y:S01]  /*1cc0*/  FADD R4, R4, R5 ;  /* 0x0000000504047221 */ /* 0x001fe20000000000 */
[----:B------:R-:W-:Y:S01]  /*1cd0*/  FSEL R10, R3, R8, P2 ;  /* 0x00000008030a7208 */ /* 0x000fe20001000000 */
[----:B------:R-:W-:Y:S01]  /*1ce0*/  FMUL R0, R9, R0 ;  /* 0x0000000009007220 */ /* 0x000fe20000400000 */
[----:B------:R-:W-:Y:S01]  /*1cf0*/  FSETP.NEU.AND P3, PT, R8, RZ, PT ;  /* 0x000000ff0800720b */ /* 0x000fe20003f6d000 */
[----:B------:R-:W0:Y:S02]  /*1d00*/  SHFL.BFLY PT, R3, R6, 0x4, 0x1f ;  /* 0x0c801f0006037f89 */ /* 0x000e2400000e0000 */
[----:B------:R-:W-:Y:S01]  /*1d10*/  @!P4 FMUL R10, R10, 16777216 ;  /* 0x4b8000000a0ac820 */ /* 0x000fe20000400000 */
[----:B------:R-:W-:Y:S01]  /*1d20*/  FFMA R0, R7, R0, R4 ;  /* 0x0000000007007223 */ /* 0x000fe20000000004 */
[----:B-1----:R-:W-:-:S02]  /*1d30*/  FADD R19, -R12, R19 ;  /* 0x000000130c137221 */ /* 0x002fc40000000100 */
[----:B------:R1:W4:Y:S01]  /*1d40*/  MUFU.RCP R11, R10 ;  /* 0x0000000a000b7308 */ /* 0x0003220000001000 */
[----:B------:R-:W-:Y:S01]  /*1d50*/  @P2 FMUL R14, R14, 0.25 ;  /* 0x3e8000000e0e2820 */ /* 0x000fe20000400000 */
[----:B------:R-:W5:Y:S01]  /*1d60*/  SHFL.BFLY PT, R5, R0, 0x4, 0x1f ;  /* 0x0c801f0000057f89 */ /* 0x000f6200000e0000 */
[-C--:B------:R-:W-:Y:S01]  /*1d70*/  FFMA R12, R7, R19.reuse, R12 ;  /* 0x00000013070c7223 */ /* 0x080fe2000000000c */
[----:B------:R-:W-:Y:S01]  /*1d80*/  FMUL R4, R19, R19 ;  /* 0x0000001313047220 */ /* 0x000fe20000400000 */
[----:B------:R-:W-:Y:S01]  /*1d90*/  @!P4 FMUL R14, R14, 16777216 ;  /* 0x4b8000000e0ec820 */ /* 0x000fe20000400000 */
[----:B--2---:R-:W-:Y:S02]  /*1da0*/  FADD R16, R17, R16 ;  /* 0x0000001011107221 */ /* 0x004fe40000000000 */
[----:B------:R-:W-:Y:S01]  /*1db0*/  FMUL R4, R9, R4 ;  /* 0x0000000409047220 */ /* 0x000fe20000400000 */
[----:B------:R-:W2:Y:S01]  /*1dc0*/  SHFL.BFLY PT, R19, R12, 0x4, 0x1f ;  /* 0x0c801f000c137f89 */ /* 0x000ea200000e0000 */
[----:B---3--:R-:W-:-:S02]  /*1dd0*/  FADD R9, R8, R15 ;  /* 0x0000000f08097221 */ /* 0x008fc40000000000 */
[----:B------:R-:W-:Y:S02]  /*1de0*/  FFMA R16, R7, R4, R16 ;  /* 0x0000000407107223 */ /* 0x000fe40000000010 */
[C---:B-1----:R-:W-:Y:S01]  /*1df0*/  FMUL R10, R9.reuse, 0.25 ;  /* 0x3e800000090a7820 */ /* 0x042fe20000400000 */
[----:B------:R-:W-:Y:S01]  /*1e00*/  FSETP.GEU.AND P4, PT, |R9|, 1.175494350822287508e-38, PT ;  /* 0x008000000900780b */ /* 0x000fe20003f8e200 */
[----:B----4-:R-:W-:Y:S01]  /*1e10*/  FMUL R11, R11, R14 ;  /* 0x0000000e0b0b7220 */ /* 0x010fe20000400000 */
[----:B------:R-:W1:Y:S01]  /*1e20*/  SHFL.BFLY PT, R7, R16, 0x4, 0x1f ;  /* 0x0c801f0010077f89 */ /* 0x000e6200000e0000 */
[----:B0-----:R-:W-:Y:S01]  /*1e30*/  FADD R3, -R6, R3 ;  /* 0x0000000306037221 */ /* 0x001fe20000000100 */
[----:B------:R-:W-:Y:S02]  /*1e40*/  FSETP.GT.AND P2, PT, |R9|, 8.50705917302346158658e+37, PT ;  /* 0x7e8000000900780b */ /* 0x000fe40003f44200 */
[----:B------:R-:W-:Y:S01]  /*1e50*/  FSEL R11, R11, RZ, P3 ;  /* 0x000000ff0b0b7208 */ /* 0x000fe20001800000 */
[----:B------:R-:W-:Y:S01]  /*1e60*/  FMUL R4, R3, R3 ;  /* 0x0000000303047220 */ /* 0x000fe20000400000 */
[----:B------:R-:W-:-:S03]  /*1e70*/  FSEL R10, R10, R9, P2 ;  /* 0x000000090a0a7208 */ /* 0x000fc60001000000 */
[----:B------:R-:W-:Y:S01]  /*1e80*/  FMUL R4, R13, R4 ;  /* 0x000000040d047220 */ /* 0x000fe20000400000 */
[----:B-----5:R-:W-:Y:S01]  /*1e90*/  FADD R0, R0, R5 ;  /* 0x0000000500007221 */ /* 0x020fe20000000000 */
[----:B------:R-:W-:Y:S01]  /*1ea0*/  FFMA R3, R3, R11, R6 ;  /* 0x0000000b03037223 */ /* 0x000fe20000000006 */
[----:B------:R-:W-:Y:S02]  /*1eb0*/  @!P4 FMUL R10, R10, 16777216 ;  /* 0x4b8000000a0ac820 */ /* 0x000fe40000400000 */
[----:B------:R-:W-:Y:S01]  /*1ec0*/  FFMA R0, R11, R4, R0 ;  /* 0x000000040b007223 */ /* 0x000fe20000000000 */
[----:B------:R-:W-:Y:S01]  /*1ed0*/  @P2 FMUL R15, R15, 0.25 ;  /* 0x3e8000000f0f2820 */ /* 0x000fe20000400000 */
[----:B------:R-:W0:Y:S01]  /*1ee0*/  SHFL.BFLY PT, R4, R3, 0x2, 0x1f ;  /* 0x0c401f0003047f89 */ /* 0x000e2200000e0000 */
[----:B--2---:R-:W-:Y:S01]  /*1ef0*/  FADD R19, -R12, R19 ;  /* 0x000000130c137221 */ /* 0x004fe20000000100 */
[----:B------:R-:W2:Y:S01]  /*1f00*/  MUFU.RCP R10, R10 ;  /* 0x0000000a000a7308 */ /* 0x000ea20000001000 */
[----:B------:R-:W-:Y:S01]  /*1f10*/  @!P4 FMUL R15, R15, 16777216 ;  /* 0x4b8000000f0fc820 */ /* 0x000fe20000400000 */
[----:B------:R-:W3:Y:S01]  /*1f20*/  SHFL.BFLY PT, R5, R0, 0x2, 0x1f ;  /* 0x0c401f0000057f89 */ /* 0x000ee200000e0000 */
[-C--:B------:R-:W-:Y:S01]  /*1f30*/  FFMA R14, R11, R19.reuse, R12 ;  /* 0x000000130b0e7223 */ /* 0x080fe2000000000c */
[----:B------:R-:W-:Y:S01]  /*1f40*/  FMUL R6, R19, R19 ;  /* 0x0000001313067220 */ /* 0x000fe20000400000 */
[----:B------:R-:W-:Y:S01]  /*1f50*/  FSETP.NEU.AND P2, PT, R9, RZ, PT ;  /* 0x000000ff0900720b */ /* 0x000fe20003f4d000 */
[----:B------:R-:W4:Y:S01]  /*1f60*/  SHFL.BFLY PT, R12, R9, 0x1, 0x1f ;  /* 0x0c201f00090c7f89 */ /* 0x000f2200000e0000 */
[----:B-1----:R-:W-:Y:S01]  /*1f70*/  FADD R16, R16, R7 ;  /* 0x0000000710107221 */ /* 0x002fe20000000000 */
[----:B------:R-:W-:-:S02]  /*1f80*/  FMUL R6, R13, R6 ;  /* 0x000000060d067220 */ /* 0x000fc40000400000 */
[----:B------:R-:W1:Y:S02]  /*1f90*/  SHFL.BFLY PT, R13, R14, 0x2, 0x1f ;  /* 0x0c401f000e0d7f89 */ /* 0x000e6400000e0000 */
[----:B------:R-:W-:Y:S01]  /*1fa0*/  FFMA R16, R11, R6, R16 ;  /* 0x000000060b107223 */ /* 0x000fe20000000010 */
[----:B--2---:R-:W-:-:S04]  /*1fb0*/  FMUL R15, R10, R15 ;  /* 0x0000000f0a0f7220 */ /* 0x004fc80000400000 */
[----:B------:R-:W2:Y:S01]  /*1fc0*/  SHFL.BFLY PT, R7, R16, 0x2, 0x1f ;  /* 0x0c401f0010077f89 */ /* 0x000ea200000e0000 */
[----:B------:R-:W-:Y:S01]  /*1fd0*/  FSEL R15, R15, RZ, P2 ;  /* 0x000000ff0f0f7208 */ /* 0x000fe20001000000 */
[----:B0-----:R-:W-:-:S04]  /*1fe0*/  FADD R4, -R3, R4 ;  /* 0x0000000403047221 */ /* 0x001fc80000000100 */
[C---:B------:R-:W-:Y:S01]  /*1ff0*/  FFMA R6, R4.reuse, R15, R3 ;  /* 0x0000000f04067223 */ /* 0x040fe20000000003 */
[----:B------:R-:W-:Y:S01]  /*2000*/  FMUL R3, R4, R4 ;  /* 0x0000000404037220 */ /* 0x000fe20000400000 */
[----:B---3--:R-:W-:Y:S01]  /*2010*/  FADD R0, R0, R5 ;  /* 0x0000000500007221 */ /* 0x008fe20000000000 */
[----:B----4-:R-:W-:Y:S02]  /*2020*/  FADD R10, R9, R12 ;  /* 0x0000000c090a7221 */ /* 0x010fe40000000000 */
[----:B------:R-:W-:Y:S01]  /*2030*/  FMUL R3, R8, R3 ;  /* 0x0000000308037220 */ /* 0x000fe20000400000 */
[----:B-1----:R-:W-:Y:S01]  /*2040*/  FADD R13, -R14, R13 ;  /* 0x0000000d0e0d7221 */ /* 0x002fe20000000100 */
[C---:B------:R-:W-:Y:S01]  /*2050*/  FMUL R5, R10.reuse, 0.25 ;  /* 0x3e8000000a057820 */ /* 0x040fe20000400000 */
[C---:B------:R-:W-:Y:S01]  /*2060*/  FSETP.GEU.AND P3, PT, |R10|.reuse, 1.175494350822287508e-38, PT ;  /* 0x008000000a00780b */ /* 0x040fe20003f6e200 */
[----:B------:R-:W-:Y:S01]  /*2070*/  FFMA R0, R15, R3, R0 ;  /* 0x000000030f007223 */ /* 0x000fe20000000000 */
[----:B------:R-:W-:Y:S01]  /*2080*/  FSETP.GT.AND P2, PT, |R10|, 8.50705917302346158658e+37, PT ;  /* 0x7e8000000a00780b */ /* 0x000fe20003f44200 */
[-C--:B------:R-:W-:Y:S01]  /*2090*/  FMUL R11, R13, R13.reuse ;  /* 0x0000000d0d0b7220 */ /* 0x080fe20000400000 */
[----:B------:R-:W-:Y:S01]  /*20a0*/  FFMA R14, R15, R13, R14 ;  /* 0x0000000d0f0e7223 */ /* 0x000fe2000000000e */
[----:B--2---:R-:W-:Y:S01]  /*20b0*/  FADD R16, R16, R7 ;  /* 0x0000000710107221 */ /* 0x004fe20000000000 */
[----:B------:R-:W-:Y:S01]  /*20c0*/  FSEL R4, R5, R10, P2 ;  /* 0x0000000a05047208 */ /* 0x000fe20001000000 */
[----:B------:R-:W-:Y:S01]  /*20d0*/  FMUL R11, R8, R11 ;  /* 0x0000000b080b7220 */ /* 0x000fe20000400000 */
[----:B------:R-:W0:Y:S03]  /*20e0*/  SHFL.BFLY PT, R5, R0, 0x1, 0x1f ;  /* 0x0c201f0000057f89 */ /* 0x000e2600000e0000 */
[----:B------:R-:W-:Y:S01]  /*20f0*/  FFMA R11, R15, R11, R16 ;  /* 0x0000000b0f0b7223 */ /* 0x000fe20000000010 */
[----:B------:R-:W1:Y:S01]  /*2100*/  SHFL.BFLY PT, R3, R6, 0x1, 0x1f ;  /* 0x0c201f0006037f89 */ /* 0x000e6200000e0000 */
[----:B------:R-:W-:-:S02]  /*2110*/  @!P3 FMUL R4, R4, 16777216 ;  /* 0x4b8000000404b820 */ /* 0x000fc40000400000 */
[----:B------:R-:W-:Y:S01]  /*2120*/  @P2 FMUL R12, R12, 0.25 ;  /* 0x3e8000000c0c2820 */ /* 0x000fe20000400000 */
[----:B------:R-:W2:Y:S01]  /*2130*/  SHFL.BFLY PT, R13, R14, 0x1, 0x1f ;  /* 0x0c201f000e0d7f89 */ /* 0x000ea200000e0000 */
[----:B------:R-:W3:Y:S01]  /*2140*/  MUFU.RCP R7, R4 ;  /* 0x0000000400077308 */ /* 0x000ee20000001000 */
[----:B------:R-:W-:Y:S01]  /*2150*/  FSETP.NEU.AND P2, PT, R10, RZ, PT ;  /* 0x000000ff0a00720b */ /* 0x000fe20003f4d000 */
[----:B------:R-:W-:Y:S01]  /*2160*/  @!P3 FMUL R12, R12, 16777216 ;  /* 0x4b8000000c0cb820 */ /* 0x000fe20000400000 */
[----:B------:R-:W4:Y:S01]  /*2170*/  SHFL.BFLY PT, R16, R11, 0x1, 0x1f ;  /* 0x0c201f000b107f89 */ /* 0x000f2200000e0000 */
[----:B0-----:R-:W-:Y:S02]  /*2180*/  FADD R8, R0, R5 ;  /* 0x0000000500087221 */ /* 0x001fe40000000000 */
[----:B---3--:R-:W-:Y:S01]  /*2190*/  FMUL R7, R7, R12 ;  /* 0x0000000c07077220 */ /* 0x008fe20000400000 */
[----:B-1----:R-:W-:Y:S01]  /*21a0*/  FADD R5, -R6, R3 ;  /* 0x0000000306057221 */ /* 0x002fe20000000100 */
[----:B------:R-:W-:-:S03]  /*21b0*/  SHF.R.U32.HI R3, RZ, 0x3, R77 ;  /* 0x00000003ff037819 */ /* 0x000fc6000001164d */
[----:B------:R-:W-:Y:S01]  /*21c0*/  FSEL R7, R7, RZ, P2 ;  /* 0x000000ff07077208 */ /* 0x000fe20001000000 */
[----:B--2---:R-:W-:Y:S01]  /*21d0*/  FADD R13, -R14, R13 ;  /* 0x0000000d0e0d7221 */ /* 0x004fe20000000100 */
[----:B------:R-:W-:Y:S01]  /*21e0*/  FMUL R0, R5, R5 ;  /* 0x0000000505007220 */ /* 0x000fe20000400000 */
[----:B------:R-:W-:Y:S02]  /*21f0*/  LOP3.LUT R3, R3, 0x1c, RZ, 0xc0, !PT ;  /* 0x0000001c03037812 */ /* 0x000fe400078ec0ff */
[----:B------:R-:W-:Y:S01]  /*2200*/  FMUL R4, R13, R13 ;  /* 0x0000000d0d047220 */ /* 0x000fe20000400000 */
[----:B------:R-:W-:Y:S01]  /*2210*/  FMUL R0, R9, R0 ;  /* 0x0000000009007220 */ /* 0x000fe20000400000 */
[----:B----4-:R-:W-:Y:S01]  /*2220*/  FADD R16, R11, R16 ;  /* 0x000000100b107221 */ /* 0x010fe20000000000 */
[----:B------:R-:W-:Y:S01]  /*2230*/  FFMA R6, R5, R7, R6 ;  /* 0x0000000705067223 */ /* 0x000fe20000000006 */
[----:B------:R-:W-:Y:S01]  /*2240*/  FMUL R9, R9, R4 ;  /* 0x0000000409097220 */ /* 0x000fe20000400000 */
[C---:B------:R-:W-:Y:S01]  /*2250*/  FFMA R8, R7.reuse, R0, R8 ;  /* 0x0000000007087223 */ /* 0x040fe20000000008 */
[C---:B------:R-:W-:Y:S01]  /*2260*/  FFMA R14, R7.reuse, R13, R14 ;  /* 0x0000000d070e7223 */ /* 0x040fe2000000000e */
[----:B------:R-:W-:Y:S01]  /*2270*/  @!P6 STS [R3+0x80], R10 ;  /* 0x0000800a0300e388 */ /* 0x000fe20000000800 */
[----:B------:R-:W-:-:S03]  /*2280*/  FFMA R16, R7, R9, R16 ;  /* 0x0000000907107223 */ /* 0x000fc60000000010 */
[----:B------:R-:W-:Y:S04]  /*2290*/  @!P6 STS [R3+0xa0], R10 ;  /* 0x0000a00a0300e388 */ /* 0x000fe80000000800 */
[----:B------:R-:W-:Y:S04]  /*22a0*/  @!P6 STS [R3], R6 ;  /* 0x000000060300e388 */ /* 0x000fe80000000800 */
[----:B------:R-:W-:Y:S04]  /*22b0*/  @!P6 STS [R3+0x40], R8 ;  /* 0x000040080300e388 */ /* 0x000fe80000000800 */
[----:B------:R-:W-:Y:S04]  /*22c0*/  @!P6 STS [R3+0x20], R14 ;  /* 0x0000200e0300e388 */ /* 0x000fe80000000800 */
[----:B------:R0:W-:Y:S04]  /*22d0*/  @!P6 STS [R3+0x60], R16 ;  /* 0x000060100300e388 */ /* 0x0001e80000000800 */
[----:B------:R-:W-:Y:S01]  /*22e0*/  BAR.SYNC.DEFER_BLOCKING 0x0 ;  /* 0x0000000000007b1d */ /* 0x000fe20000010000 */
[----:B------:R-:W-:Y:S01]  /*22f0*/  CS2R R18, SRZ ;  /* 0x0000000000127805 */ /* 0x000fe2000001ff00 */
[----:B0-----:R-:W-:-:S04]  /*2300*/  CS2R R16, SRZ ;  /* 0x0000000000107805 */ /* 0x001fc8000001ff00 */
[----:B------:R-:W0:Y:S04]  /*2310*/  @!P5 LDS R29, [R77.X4+0x80] ;  /* 0x000080004d1dd984 */ /* 0x000e280000004800 */
[----:B------:R-:W-:Y:S04]  /*2320*/  @!P5 LDS R28, [R77.X4] ;  /* 0x000000004d1cd984 */ /* 0x000fe80000004800 */
[----:B------:R-:W1:Y:S04]  /*2330*/  @!P5 LDS R30, [R77.X4+0x40] ;  /* 0x000040004d1ed984 */ /* 0x000e680000004800 */
[----:B0-----:R-:W0:Y:S04]  /*2340*/  SHFL.BFLY PT, R0, R29, 0x4, 0x1f ;  /* 0x0c801f001d007f89 */ /* 0x001e2800000e0000 */
[----:B-1----:R-:W1:Y:S01]  /*2350*/  SHFL.BFLY PT, R7, R30, 0x4, 0x1f ;  /* 0x0c801f001e077f89 */ /* 0x002e6200000e0000 */
[----:B0-----:R-:W-:-:S04]  /*2360*/  FADD R4, R29, R0 ;  /* 0x000000001d047221 */ /* 0x001fc80000000000 */
[C---:B------:R-:W-:Y:S01]  /*2370*/  FMUL R5, R4.reuse, 0.25 ;  /* 0x3e80000004057820 */ /* 0x040fe20000400000 */
[C---:B------:R-:W-:Y:S01]  /*2380*/  FSETP.GEU.AND P3, PT, |R4|.reuse, 1.175494350822287508e-38, PT ;  /* 0x008000000400780b */ /* 0x040fe20003f6e200 */
[----:B------:R-:W0:Y:S01]  /*2390*/  SHFL.BFLY PT, R11, R4, 0x2, 0x1f ;  /* 0x0c401f00040b7f89 */ /* 0x000e2200000e0000 */
[----:B------:R-:W-:Y:S01]  /*23a0*/  FSETP.GT.AND P2, PT, |R4|, 8.50705917302346158658e+37, PT ;  /* 0x7e8000000400780b */ /* 0x000fe20003f44200 */
[----:B-1----:R-:W-:-:S03]  /*23b0*/  FADD R30, R30, R7 ;  /* 0x000000071e1e7221 */ /* 0x002fc60000000000 */
[----:B------:R-:W-:Y:S02]  /*23c0*/  FSEL R6, R5, R4, P2 ;  /* 0x0000000405067208 */ /* 0x000fe40001000000 */
[----:B------:R-:W1:Y:S05]  /*23d0*/  SHFL.BFLY PT, R5, R28, 0x4, 0x1f ;  /* 0x0c801f001c057f89 */ /* 0x000e6a00000e0000 */
[----:B------:R-:W-:Y:S02]  /*23e0*/  @!P3 FMUL R6, R6, 16777216 ;  /* 0x4b8000000606b820 */ /* 0x000fe40000400000 */
[----:B------:R-:W-:Y:S02]  /*23f0*/  @P2 FMUL R0, R0, 0.25 ;  /* 0x3e80000000002820 */ /* 0x000fe40000400000 */
[----:B------:R-:W2:Y:S02]  /*2400*/  MUFU.RCP R9, R6 ;  /* 0x0000000600097308 */ /* 0x000ea40000001000 */
[----:B------:R-:W-:Y:S01]  /*2410*/  @!P3 FMUL R0, R0, 16777216 ;  /* 0x4b8000000000b820 */ /* 0x000fe20000400000 */
[C---:B------:R-:W-:Y:S01]  /*2420*/  FSETP.NEU.AND P3, PT, R4.reuse, RZ, PT ;  /* 0x000000ff0400720b */ /* 0x040fe20003f6d000 */
[----:B0-----:R-:W-:-:S04]  /*2430*/  FADD R8, R4, R11 ;  /* 0x0000000b04087221 */ /* 0x001fc80000000000 */
[C---:B------:R-:W-:Y:S01]  /*2440*/  FMUL R13, R8.reuse, 0.25 ;  /* 0x3e800000080d7820 */ /* 0x040fe20000400000 */
[C---:B------:R-:W-:Y:S01]  /*2450*/  FSETP.GEU.AND P4, PT, |R8|.reuse, 1.175494350822287508e-38, PT ;  /* 0x008000000800780b */ /* 0x040fe20003f8e200 */
[----:B------:R-:W0:Y:S01]  /*2460*/  SHFL.BFLY PT, R15, R8, 0x1, 0x1f ;  /* 0x0c201f00080f7f89 */ /* 0x000e2200000e0000 */
[----:B------:R-:W-:Y:S01]  /*2470*/  FSETP.GT.AND P2, PT, |R8|, 8.50705917302346158658e+37, PT ;  /* 0x7e8000000800780b */ /* 0x000fe20003f44200 */
[----:B--2---:R-:W-:Y:S01]  /*2480*/  FMUL R9, R9, R0 ;  /* 0x0000000009097220 */ /* 0x004fe20000400000 */
[----:B-1----:R-:W-:Y:S02]  /*2490*/  FADD R5, -R28, R5 ;  /* 0x000000051c057221 */ /* 0x002fe40000000100 */
[----:B------:R-:W-:Y:S02]  /*24a0*/  FSEL R13, R13, R8, P2 ;  /* 0x000000080d0d7208 */ /* 0x000fe40001000000 */
[----:B------:R-:W-:Y:S01]  /*24b0*/  FSEL R9, R9, RZ, P3 ;  /* 0x000000ff09097208 */ /* 0x000fe20001800000 */
[----:B------:R-:W-:-:S04]  /*24c0*/  FMUL R0, R5, R5 ;  /* 0x0000000505007220 */ /* 0x000fc80000400000 */
[----:B------:R-:W-:Y:S01]  /*24d0*/  FFMA R28, R5, R9, R28 ;  /* 0x00000009051c7223 */ /* 0x000fe2000000001c */
[----:B------:R-:W-:Y:S01]  /*24e0*/  @!P4 FMUL R13, R13, 16777216 ;  /* 0x4b8000000d0dc820 */ /* 0x000fe20000400000 */
[----:B------:R-:W-:Y:S01]  /*24f0*/  FMUL R0, R29, R0 ;  /* 0x000000001d007220 */ /* 0x000fe20000400000 */
[----:B------:R-:W-:Y:S01]  /*2500*/  @P2 FMUL R11, R11, 0.25 ;  /* 0x3e8000000b0b2820 */ /* 0x000fe20000400000 */
[----:B------:R-:W-:Y:S01]  /*2510*/  FSETP.NEU.AND P2, PT, R8, RZ, PT ;  /* 0x000000ff0800720b */ /* 0x000fe20003f4d000 */
[----:B------:R-:W1:Y:S01]  /*2520*/  SHFL.BFLY PT, R5, R28, 0x2, 0x1f ;  /* 0x0c401f001c057f89 */ /* 0x000e6200000e0000 */
[----:B------:R2:W3:Y:S01]  /*2530*/  MUFU.RCP R6, R13 ;  /* 0x0000000d00067308 */ /* 0x0004e20000001000 */
[----:B------:R-:W-:Y:S01]  /*2540*/  FFMA R0, R9, R0, R30 ;  /* 0x0000000009007223 */ /* 0x000fe2000000001e */
[----:B------:R-:W-:-:S04]  /*2550*/  @!P4 FMUL R11, R11, 16777216 ;  /* 0x4b8000000b0bc820 */ /* 0x000fc80000400000 */
[----:B------:R-:W4:Y:S01]  /*2560*/  SHFL.BFLY PT, R7, R0, 0x2, 0x1f ;  /* 0x0c401f0000077f89 */ /* 0x000f2200000e0000 */
[----:B0-----:R-:W-:Y:S01]  /*2570*/  FADD R10, R8, R15 ;  /* 0x0000000f080a7221 */ /* 0x001fe20000000000 */
[----:B--2---:R-:W-:-:S03]  /*2580*/  CS2R R12, SRZ ;  /* 0x00000000000c7805 */ /* 0x004fc6000001ff00 */
[C---:B------:R-:W-:Y:S01]  /*2590*/  FMUL R9, R10.reuse, 0.25 ;  /* 0x3e8000000a097820 */ /* 0x040fe20000400000 */
[C---:B------:R-:W-:Y:S02]  /*25a0*/  FSETP.GEU.AND P3, PT, |R10|.reuse, 1.175494350822287508e-38, PT ;  /* 0x008000000a00780b */ /* 0x040fe40003f6e200 */
[----:B------:R-:W-:Y:S01]  /*25b0*/  FSETP.GT.AND P4, PT, |R10|, 8.50705917302346158658e+37, PT ;  /* 0x7e8000000a00780b */ /* 0x000fe20003f84200 */
[----:B---3--:R-:W-:-:S05]  /*25c0*/  FMUL R6, R6, R11 ;  /* 0x0000000b06067220 */ /* 0x008fca0000400000 */
[----:B------:R-:W-:Y:S01]  /*25d0*/  FSEL R6, R6, RZ, P2 ;  /* 0x000000ff06067208 */ /* 0x000fe20001000000 */
[----:B-1----:R-:W-:Y:S01]  /*25e0*/  FADD R5, -R28, R5 ;  /* 0x000000051c057221 */ /* 0x002fe20000000100 */
[----:B------:R-:W-:-:S03]  /*25f0*/  LOP3.LUT P2, RZ, R77, 0x7, RZ, 0xc0, !PT ;  /* 0x000000074dff7812 */ /* 0x000fc6000784c0ff */
[C---:B------:R-:W-:Y:S01]  /*2600*/  FFMA R28, R5.reuse, R6, R28 ;  /* 0x00000006051c7223 */ /* 0x040fe2000000001c */
[----:B------:R-:W-:Y:S01]  /*2610*/  FMUL R5, R5, R5 ;  /* 0x0000000505057220 */ /* 0x000fe20000400000 */
[----:B------:R-:W-:Y:S01]  /*2620*/  @P4 FMUL R15, R15, 0.25 ;  /* 0x3e8000000f0f4820 */ /* 0x000fe20000400000 */
[----:B----4-:R-:W-:Y:S01]  /*2630*/  FADD R7, R0, R7 ;  /* 0x0000000700077221 */ /* 0x010fe20000000000 */
[----:B------:R-:W-:Y:S01]  /*2640*/  ISETP.LT.AND P5, PT, R77, 0x10, !P2 ;  /* 0x000000104d00780c */ /* 0x000fe200057a1270 */
[----:B------:R-:W-:Y:S01]  /*2650*/  FMUL R5, R4, R5 ;  /* 0x0000000504057220 */ /* 0x000fe20000400000 */
[----:B------:R-:W-:Y:S01]  /*2660*/  FSEL R4, R9, R10, P4 ;  /* 0x0000000a09047208 */ /* 0x000fe20002000000 */
[----:B------:R-:W-:Y:S01]  /*2670*/  @!P3 FMUL R15, R15, 16777216 ;  /* 0x4b8000000f0fb820 */ /* 0x000fe20000400000 */
[----:B------:R-:W0:Y:S01]  /*2680*/  SHFL.BFLY PT, R9, R28, 0x1, 0x1f ;  /* 0x0c201f001c097f89 */ /* 0x000e2200000e0000 */
[----:B------:R-:W-:Y:S01]  /*2690*/  FFMA R5, R6, R5, R7 ;  /* 0x0000000506057223 */ /* 0x000fe20000000007 */
[----:B------:R-:W-:Y:S01]  /*26a0*/  FSETP.NEU.AND P2, PT, R10, RZ, PT ;  /* 0x000000ff0a00720b */ /* 0x000fe20003f4d000 */
[----:B------:R-:W-:Y:S01]  /*26b0*/  @!P3 FMUL R4, R4, 16777216 ;  /* 0x4b8000000404b820 */ /* 0x000fe20000400000 */
[----:B------:R-:W-:-:S02]  /*26c0*/  IMAD.SHL.U32 R82, R77, 0x8, RZ ;  /* 0x000000084d527824 */ /* 0x000fc400078e00ff */
[----:B------:R-:W-:Y:S01]  /*26d0*/  IMAD.MOV.U32 R93, RZ, RZ, 0x4 ;  /* 0x00000004ff5d7424 */ /* 0x000fe200078e00ff */
[----:B------:R-:W1:Y:S01]  /*26e0*/  SHFL.BFLY PT, R0, R5, 0x1, 0x1f ;  /* 0x0c201f0005007f89 */ /* 0x000e6200000e0000 */
[----:B------:R-:W-:Y:S01]  /*26f0*/  CS2R R52, SRZ ;  /* 0x0000000000347805 */ /* 0x000fe2000001ff00 */
[----:B------:R-:W2:Y:S01]  /*2700*/  MUFU.RCP R4, R4 ;  /* 0x0000000400047308 */ /* 0x000ea20000001000 */
[----:B------:R-:W-:Y:S01]  /*2710*/  CS2R R54, SRZ ;  /* 0x0000000000367805 */ /* 0x000fe2000001ff00 */
[----:B------:R-:W-:Y:S01]  /*2720*/  @P5 STS [R77.X4+0x80], R10 ;  /* 0x0000800a4d005388 */ /* 0x000fe20000004800 */
[----:B------:R-:W-:Y:S01]  /*2730*/  CS2R R56, SRZ ;  /* 0x0000000000387805 */ /* 0x000fe2000001ff00 */
[----:B------:R-:W-:Y:S01]  /*2740*/  CS2R R58, SRZ ;  /* 0x00000000003a7805 */ /* 0x000fe2000001ff00 */
[----:B------:R-:W-:Y:S01]  /*2750*/  IMAD.MOV.U32 R100, RZ, RZ, 0x39aaaaab ;  /* 0x39aaaaabff647424 */ /* 0x000fe200078e00ff */
[----:B------:R-:W-:Y:S01]  /*2760*/  P2R R86, PR, RZ, 0x20 ;  /* 0x00000020ff567803 */ /* 0x000fe20000000000 */
[----:B0-----:R-:W-:Y:S01]  /*2770*/  FADD R9, -R28, R9 ;  /* 0x000000091c097221 */ /* 0x001fe20000000100 */
[----:B--2---:R-:W-:-:S03]  /*2780*/  FMUL R15, R4, R15 ;  /* 0x0000000f040f7220 */ /* 0x004fc60000400000 */
[----:B------:R-:W-:Y:S02]  /*2790*/  FMUL R7, R9, R9 ;  /* 0x0000000909077220 */ /* 0x000fe40000400000 */
[----:B------:R-:W-:Y:S01]  /*27a0*/  FSEL R15, R15, RZ, P2 ;  /* 0x000000ff0f0f7208 */ /* 0x000fe20001000000 */
[----:B-1----:R-:W-:Y:S01]  /*27b0*/  FADD R0, R5, R0 ;  /* 0x0000000005007221 */ /* 0x002fe20000000000 */
[----:B------:R-:W-:-:S03]  /*27c0*/  FMUL R7, R8, R7 ;  /* 0x0000000708077220 */ /* 0x000fc60000400000 */
[----:B------:R-:W-:Y:S01]  /*27d0*/  FFMA R28, R9, R15, R28 ;  /* 0x0000000f091c7223 */ /* 0x000fe2000000001c */
[----:B------:R-:W-:Y:S02]  /*27e0*/  FFMA R0, R15, R7, R0 ;  /* 0x000000070f007223 */ /* 0x000fe40000000000 */
[----:B------:R-:W-:Y:S02]  /*27f0*/  CS2R R14, SRZ ;  /* 0x00000000000e7805 */ /* 0x000fe4000001ff00 */
[----:B------:R0:W-:Y:S04]  /*2800*/  @P5 STS [R77.X4], R28 ;  /* 0x0000001c4d005388 */ /* 0x0001e80000004800 */
[----:B------:R1:W-:Y:S04]  /*2810*/  @P5 STS [R77.X4+0x40], R0 ;  /* 0x000040004d005388 */ /* 0x0003e80000004800 */
[----:B------:R-:W-:Y:S06]  /*2820*/  BAR.SYNC.DEFER_BLOCKING 0x0 ;  /* 0x0000000000007b1d */ /* 0x000fec0000010000 */
[----:B------:R2:W3:Y:S04]  /*2830*/  @P0 LDG.E.EF.128 R12, [R24.64] ;  /* 0x00000004180c0981 */ /* 0x0004e8000c0e1d00 */
[----:B------:R3:W4:Y:S01]  /*2840*/  @P0 LDG.E.EF.128 R16, [R26.64] ;  /* 0x000000041a100981 */ /* 0x000722000c0e1d00 */
[----:B------:R-:W-:-:S03]  /*2850*/  LOP3.LUT R82, R82, 0x7f8, RZ, 0xc0, !PT ;  /* 0x000007f852527812 */ /* 0x000fc600078ec0ff */
[----:B------:R4:W5:Y:S02]  /*2860*/  @P0 LDG.E.EF.128 R52, [R22.64] ;  /* 0x0000000416340981 */ /* 0x000964000c0e1d00 */
[C---:B0-----:R-:W-:Y:S02]  /*2870*/  IMAD.WIDE.U32 R28, R82.reuse, R80, c[0x0][0x170] ;  /* 0x00005c00521c7625 */ /* 0x041fe400078e0050 */
[----:B------:R0:W5:Y:S04]  /*2880*/  @P0 LDG.E.EF.128 R56, [R20.64] ;  /* 0x0000000414380981 */ /* 0x000168000c0e1d00 */
[----:B------:R0:W5:Y:S01]  /*2890*/  LDG.E.EL.128 R4, [R28.64+0x1800] ;  /* 0x001800041c047981 */ /* 0x000162000c2e1d00 */
[----:B------:R-:W-:-:S03]  /*28a0*/  IMAD.WIDE.U32 R92, R82, R93, c[0x0][0x168] ;  /* 0x00005a00525c7625 */ /* 0x000fc600078e005d */
[----:B------:R0:W5:Y:S04]  /*28b0*/  LDG.E.EL.128 R8, [R28.64] ;  /* 0x000000041c087981 */ /* 0x000168000c2e1d00 */
[----:B------:R-:W5:Y:S04]  /*28c0*/  LDG.E.EL.128 R44, [R92.64+0x3000] ;  /* 0x003000045c2c7981 */ /* 0x000f68000c2e1d00 */
[----:B------:R-:W5:Y:S04]  /*28d0*/  LDG.E.EL.128 R48, [R92.64] ;  /* 0x000000045c307981 */ /* 0x000f68000c2e1d00 */
[----:B--2---:R-:W2:Y:S04]  /*28e0*/  LDS R25, [0x40] ;  /* 0x00004000ff197984 */ /* 0x004ea80000000800 */
[----:B------:R-:W0:Y:S01]  /*28f0*/  LDS R24, [RZ] ;  /* 0x00000000ff187984 */ /* 0x000e220000000800 */
[----:B-1----:R-:W-:-:S03]  /*2900*/  LOP3.LUT R0, R82, 0x800, RZ, 0xfc, !PT ;  /* 0x0000080052007812 */ /* 0x002fc600078efcff */
[----:B------:R-:W-:Y:S01]  /*2910*/  LDS R101, [0x60] ;  /* 0x00006000ff657984 */ /* 0x000fe20000000800 */
[----:B------:R-:W-:-:S03]  /*2920*/  ISETP.GE.U32.AND P4, PT, R0, 0xc00, PT ;  /* 0x00000c000000780c */ /* 0x000fc60003f86070 */
[----:B------:R-:W-:Y:S01]  /*2930*/  LDS R99, [0x20] ;  /* 0x00002000ff637984 */ /* 0x000fe20000000800 */
[----:B--2---:R-:W-:-:S06]  /*2940*/  FFMA R25, R25, R100, 9.9999999747524270788e-07 ;  /* 0x358637bd19197423 */ /* 0x004fcc0000000064 */
[----:B------:R-:W1:Y:S01]  /*2950*/  MUFU.RSQ R25, R25 ;  /* 0x0000001900197308 */ /* 0x000e620000001400 */
[----:B---3--:R-:W-:Y:S02]  /*2960*/  PRMT R27, R15, 0x7632, R27 ;  /* 0x000076320f1b7816 */ /* 0x008fe4000000001b */
[----:B------:R-:W-:Y:S02]  /*2970*/  PRMT R33, R13, 0x7632, R33 ;  /* 0x000076320d217816 */ /* 0x000fe40000000021 */
[----:B------:R-:W-:Y:S02]  /*2980*/  PRMT R32, R14, 0x7632, R32 ;  /* 0x000076320e207816 */ /* 0x000fe40000000020 */
[----:B----4-:R-:W-:Y:S02]  /*2990*/  PRMT R22, R19, 0x7632, R22 ;  /* 0x0000763213167816 */ /* 0x010fe40000000016 */
[----:B0-----:R-:W-:Y:S02]  /*29a0*/  PRMT R20, R18, 0x7632, R20 ;  /* 0x0000763212147816 */ /* 0x001fe40000000014 */
[----:B------:R-:W-:-:S02]  /*29b0*/  PRMT R26, R17, 0x7632, R26 ;  /* 0x00007632111a7816 */ /* 0x000fc4000000001a */
[----:B------:R-:W-:Y:S02]  /*29c0*/  PRMT R30, R16, 0x7632, R30 ;  /* 0x00007632101e7816 */ /* 0x000fe4000000001e */
[----:B------:R-:W-:Y:S01]  /*29d0*/  PRMT R34, R12, 0x7632, R34 ;  /* 0x000076320c227816 */ /* 0x000fe20000000022 */
[----:B------:R-:W-:Y:S02]  /*29e0*/  IMAD.U32 R41, R27, 0x10000, RZ ;  /* 0x000100001b297824 */ /* 0x000fe400078e00ff */
[----:B------:R-:W-:Y:S02]  /*29f0*/  IMAD.U32 R65, R33, 0x10000, RZ ;  /* 0x0001000021417824 */ /* 0x000fe400078e00ff */
[----:B------:R-:W-:Y:S02]  /*2a00*/  IMAD.U32 R43, R15, 0x10000, RZ ;  /* 0x000100000f2b7824 */ /* 0x000fe400078e00ff */
[----:B------:R-:W-:Y:S02]  /*2a10*/  IMAD.U32 R63, R14, 0x10000, RZ ;  /* 0x000100000e3f7824 */ /* 0x000fe400078e00ff */
[----:B------:R-:W-:-:S02]  /*2a20*/  IMAD.U32 R67, R13, 0x10000, RZ ;  /* 0x000100000d437824 */ /* 0x000fc400078e00ff */
[----:B------:R-:W-:Y:S02]  /*2a30*/  IMAD.U32 R71, R12, 0x10000, RZ ;  /* 0x000100000c477824 */ /* 0x000fe400078e00ff */
        /* <DEDUP_REMOVED lines=9> */
[----:B------:R-:W-:Y:S01]  /*2ad0*/  IMAD.U32 R69, R34, 0x10000, RZ ;  /* 0x0001000022457824 */ /* 0x000fe200078e00ff */
[----:B------:R-:W-:Y:S01]  /*2ae0*/  CS2R R12, SRZ ;  /* 0x00000000000c7805 */ /* 0x000fe2000001ff00 */
[----:B------:R-:W-:Y:S01]  /*2af0*/  CS2R R14, SRZ ;  /* 0x00000000000e7805 */ /* 0x000fe2000001ff00 */
[----:B------:R-:W-:Y:S01]  /*2b00*/  CS2R R16, SRZ ;  /* 0x0000000000107805 */ /* 0x000fe2000001ff00 */
[----:B------:R-:W-:Y:S01]  /*2b10*/  CS2R R18, SRZ ;  /* 0x0000000000127805 */ /* 0x000fe2000001ff00 */
[C---:B------:R-:W-:Y:S01]  /*2b20*/  FADD R74, -R24.reuse, R23 ;  /* 0x00000017184a7221 */ /* 0x040fe20000000100 */
        /* <DEDUP_REMOVED lines=14> */
[----:B------:R-:W-:Y:S01]  /*2c10*/  FADD R24, -R24, R69 ;  /* 0x0000004518187221 */ /* 0x000fe20000000100 */
[----:B------:R0:W2:Y:S01]  /*2c20*/  @!P4 LDG.E.EL.128 R12, [R28.64+0x2800] ;  /* 0x002800041c0cc981 */ /* 0x0000a2000c2e1d00 */
[C---:B-1----:R-:W-:Y:S01]  /*2c30*/  FMUL R60, R25.reuse, R60 ;  /* 0x0000003c193c7220 */ /* 0x042fe20000400000 */
[C---:B------:R-:W-:Y:S01]  /*2c40*/  FMUL R62, R25.reuse, R62 ;  /* 0x0000003e193e7220 */ /* 0x040fe20000400000 */
[C---:B------:R-:W-:Y:S01]  /*2c50*/  FMUL R64, R25.reuse, R64 ;  /* 0x0000004019407220 */ /* 0x040fe20000400000 */
[----:B------:R0:W3:Y:S01]  /*2c60*/  @!P4 LDG.E.EL.128 R16, [R28.64+0x1000] ;  /* 0x001000041c10c981 */ /* 0x0000e2000c2e1d00 */
[C---:B------:R-:W-:Y:S01]  /*2c70*/  FMUL R66, R25.reuse, R66 ;  /* 0x0000004219427220 */ /* 0x040fe20000400000 */
        /* <DEDUP_REMOVED lines=11> */
[----:B------:R-:W-:Y:S01]  /*2d30*/  FMUL R75, R25, R20 ;  /* 0x00000014194b7220 */ /* 0x000fe20000400000 */
[----:B------:R-:W-:Y:S01]  /*2d40*/  CS2R R22, SRZ ;  /* 0x0000000000167805 */ /* 0x000fe2000001ff00 */
[----:B------:R-:W-:Y:S01]  /*2d50*/  CS2R R20, SRZ ;  /* 0x0000000000147805 */ /* 0x000fe2000001ff00 */
[----:B------:R-:W-:Y:S01]  /*2d60*/  CS2R R24, SRZ ;  /* 0x0000000000187805 */ /* 0x000fe2000001ff00 */
[----:B------:R-:W-:Y:S01]  /*2d70*/  CS2R R26, SRZ ;  /* 0x00000000001a7805 */ /* 0x000fe2000001ff00 */
[----:B0-----:R-:W-:Y:S01]  /*2d80*/  CS2R R28, SRZ ;  /* 0x00000000001c7805 */ /* 0x001fe2000001ff00 */
[----:B------:R-:W-:Y:S01]  /*2d90*/  CS2R R30, SRZ ;  /* 0x00000000001e7805 */ /* 0x000fe2000001ff00 */
[----:B------:R-:W-:Y:S01]  /*2da0*/  CS2R R32, SRZ ;  /* 0x0000000000207805 */ /* 0x000fe2000001ff00 */
[----:B------:R-:W-:Y:S01]  /*2db0*/  CS2R R34, SRZ ;  /* 0x0000000000227805 */ /* 0x000fe2000001ff00 */
[----:B------:R0:W4:Y:S04]  /*2dc0*/  @!P4 LDG.E.EL.128 R20, [R92.64+0x5000] ;  /* 0x005000045c14c981 */ /* 0x000128000c2e1d00 */
[----:B------:R0:W2:Y:S04]  /*2dd0*/  @!P4 LDG.E.EL.128 R24, [R92.64+0x5010] ;  /* 0x005010045c18c981 */ /* 0x0000a8000c2e1d00 */
[----:B------:R0:W2:Y:S04]  /*2de0*/  @!P4 LDG.E.EL.128 R28, [R92.64+0x2000] ;  /* 0x002000045c1cc981 */ /* 0x0000a8000c2e1d00 */
[----:B------:R0:W2:Y:S04]  /*2df0*/  @!P4 LDG.E.EL.128 R32, [R92.64+0x2010] ;  /* 0x002010045c20c981 */ /* 0x0000a8000c2e1d00 */
[----:B------:R0:W2:Y:S04]  /*2e00*/  LDG.E.EL.128 R36, [R92.64+0x3010] ;  /* 0x003010045c247981 */ /* 0x0000a8000c2e1d00 */
[----:B------:R0:W2:Y:S04]  /*2e10*/  LDG.E.EL.128 R40, [R92.64+0x10] ;  /* 0x000010045c287981 */ /* 0x0000a8000c2e1d00 */
[----:B------:R-:W-:Y:S06]  /*2e20*/  BAR.SYNC.DEFER_BLOCKING 0x0 ;  /* 0x0000000000007b1d */ /* 0x000fec0000010000 */
[----:B------:R-:W-:Y:S04]  /*2e30*/  STS.128 [R84.X4], R60 ;  /* 0x0000003c54007388 */ /* 0x000fe80000004c00 */
[----:B------:R-:W-:Y:S04]  /*2e40*/  STS.128 [R84.X4+0x10], R64 ;  /* 0x0000104054007388 */ /* 0x000fe80000004c00 */
[----:B------:R-:W-:Y:S04]  /*2e50*/  STS.128 [R84.X4+0x20], R68 ;  /* 0x0000204454007388 */ /* 0x000fe80000004c00 */
[----:B------:R-:W-:Y:S04]  /*2e60*/  STS.128 [R84.X4+0x30], R72 ;  /* 0x0000304854007388 */ /* 0x000fe80000004c00 */
[----:B------:R-:W-:Y:S01]  /*2e70*/  BAR.SYNC.DEFER_BLOCKING 0x0 ;  /* 0x0000000000007b1d */ /* 0x000fe20000010000 */
[----:B-----5:R-:W-:-:S05]  /*2e80*/  PRMT R95, R4, 0x7632, R95 ;  /* 0x00007632045f7816 */ /* 0x020fca000000005f */
[----:B------:R-:W1:Y:S01]  /*2e90*/  LDS.128 R88, [R82.X4] ;  /* 0x0000000052587984 */ /* 0x000e620000004c00 */
[----:B------:R-:W-:Y:S01]  /*2ea0*/  PRMT R94, R8, 0x7632, R94 ;  /* 0x00007632085e7816 */ /* 0x000fe2000000005e */
[----:B------:R-:W-:Y:S02]  /*2eb0*/  IMAD.U32 R97, R4, 0x10000, RZ ;  /* 0x0001000004617824 */ /* 0x000fe400078e00ff */
[----:B------:R-:W-:Y:S02]  /*2ec0*/  IMAD.U32 R4, R95, 0x10000, RZ ;  /* 0x000100005f047824 */ /* 0x000fe400078e00ff */
[----:B------:R-:W-:Y:S01]  /*2ed0*/  IMAD.U32 R95, R8, 0x10000, RZ ;  /* 0x00010000085f7824 */ /* 0x000fe200078e00ff */
[----:B------:R-:W-:Y:S01]  /*2ee0*/  FADD R44, R44, R97 ;  /* 0x000000612c2c7221 */ /* 0x000fe20000000000 */
[----:B------:R-:W-:Y:S01]  /*2ef0*/  IMAD.U32 R94, R94, 0x10000, RZ ;  /* 0x000100005e5e7824 */ /* 0x000fe200078e00ff */
[----:B------:R-:W-:Y:S01]  /*2f00*/  FADD R4, R45, R4 ;  /* 0x000000042d047221 */ /* 0x000fe20000000000 */
[----:B------:R-:W-:Y:S01]  /*2f10*/  FADD R95, R48, R95 ;  /* 0x0000005f305f7221 */ /* 0x000fe20000000000 */
[----:B------:R-:W-:Y:S01]  /*2f20*/  FADD R96, R44, 1 ;  /* 0x3f8000002c607421 */ /* 0x000fe20000000000 */
[----:B------:R-:W-:Y:S01]  /*2f30*/  FADD R97, R49, R94 ;  /* 0x0000005e31617221 */ /* 0x000fe20000000000 */
[----:B------:R-:W-:-:S02]  /*2f40*/  FADD R98, R4, 1 ;  /* 0x3f80000004627421 */ /* 0x000fc40000000000 */
[----:B-1----:R-:W-:Y:S02]  /*2f50*/  FFMA R88, R88, R96, R95 ;  /* 0x0000006058587223 */ /* 0x002fe4000000005f */
[----:B------:R-:W-:-:S03]  /*2f60*/  FFMA R89, R89, R98, R97 ;  /* 0x0000006259597223 */ /* 0x000fc60000000061 */
[----:B------:R-:W-:Y:S02]  /*2f70*/  FSEL R8, R88, +INF , !P1 ;  /* 0x7f80000058087808 */ /* 0x000fe40004800000 */
[----:B------:R-:W-:-:S04]  /*2f80*/  FSEL R45, R89, +INF , !P1 ;  /* 0x7f800000592d7808 */ /* 0x000fc80004800000 */
[C---:B------:R-:W-:Y:S02]  /*2f90*/  FSETP.GEU.AND P2, PT, R8.reuse, R45, PT ;  /* 0x0000002d0800720b */ /* 0x040fe40003f4e000 */
[----:B------:R-:W-:Y:S02]  /*2fa0*/  FSETP.NAN.AND P3, PT, R8, R8, PT ;  /* 0x000000080800720b */ /* 0x000fe40003f68000 */
[----:B------:R-:W-:-:S09]  /*2fb0*/  FSEL R4, R88, -INF , !P1 ;  /* 0xff80000058047808 */ /* 0x000fd20004800000 */
[----:B------:R-:W-:Y:S02]  /*2fc0*/  @P2 FSEL R8, R8, R45, P3 ;  /* 0x0000002d08082208 */ /* 0x000fe40001800000 */
[----:B------:R-:W-:-:S04]  /*2fd0*/  FSEL R45, R89, -INF , !P1 ;  /* 0xff800000592d7808 */ /* 0x000fc80004800000 */
[C---:B------:R-:W-:Y:S02]  /*2fe0*/  FSETP.GT.AND P2, PT, R4.reuse, R45, PT ;  /* 0x0000002d0400720b */ /* 0x040fe40003f44000 */
[----:B------:R-:W-:Y:S01]  /*2ff0*/  FSETP.NAN.AND P3, PT, R4, R4, PT ;  /* 0x000000040400720b */ /* 0x000fe20003f68000 */
[----:B0-----:R-:W-:-:S10]  /*3000*/  IMAD.U32 R93, R9, 0x10000, RZ ;  /* 0x00010000095d7824 */ /* 0x001fd400078e00ff */
[----:B------:R-:W-:Y:S01]  /*3010*/  @!P2 FSEL R4, R4, R45, P3 ;  /* 0x0000002d0404a208 */ /* 0x000fe20001800000 */
[----:B------:R-:W-:-:S04]  /*3020*/  IMAD.U32 R45, R5, 0x10000, RZ ;  /* 0x00010000052d7824 */ /* 0x000fc800078e00ff */
[----:B------:R-:W-:Y:S01]  /*3030*/  FADD R45, R46, R45 ;  /* 0x0000002d2e2d7221 */ /* 0x000fe20000000000 */
[----:B------:R-:W-:-:S03]  /*3040*/  FADD R93, R50, R93 ;  /* 0x0000005d325d7221 */ /* 0x000fc60000000000 */
[----:B------:R-:W-:-:S04]  /*3050*/  FADD R92, R45, 1 ;  /* 0x3f8000002d5c7421 */ /* 0x000fc80000000000 */
[----:B------:R-:W-:-:S05]  /*3060*/  FFMA R90, R90, R92, R93 ;  /* 0x0000005c5a5a7223 */ /* 0x000fca000000005d */
[----:B------:R-:W-:-:S04]  /*3070*/  FSEL R45, R90, +INF , !P1 ;  /* 0x7f8000005a2d7808 */ /* 0x000fc80004800000 */
[C---:B------:R-:W-:Y:S02]  /*3080*/  FSETP.GEU.AND P2, PT, R8.reuse, R45, PT ;  /* 0x0000002d0800720b */ /* 0x040fe40003f4e000 */
[----:B------:R-:W-:Y:S02]  /*3090*/  PRMT R5, R5, 0x7632, R5 ;  /* 0x0000763205057816 */ /* 0x000fe40000000005 */
[----:B------:R-:W-:Y:S02]  /*30a0*/  FSETP.NAN.AND P3, PT, R8, R8, PT ;  /* 0x000000080800720b */ /* 0x000fe40003f68000 */
[----:B------:R-:W-:Y:S01]  /*30b0*/  PRMT R9, R9, 0x7632, R9 ;  /* 0x0000763209097816 */ /* 0x000fe20000000009 */
[----:B------:R-:W-:-:S04]  /*30c0*/  IMAD.U32 R44, R5, 0x10000, RZ ;  /* 0x00010000052c7824 */ /* 0x000fc800078e00ff */
[----:B------:R-:W-:Y:S02]  /*30d0*/  IMAD.U32 R94, R9, 0x10000, RZ ;  /* 0x00010000095e7824 */ /* 0x000fe400078e00ff */
[----:B------:R-:W-:Y:S01]  /*30e0*/  @P2 FSEL R8, R8, R45, P3 ;  /* 0x0000002d08082208 */ /* 0x000fe20001800000 */
[----:B------:R-:W-:Y:S01]  /*30f0*/  FADD R5, R47, R44 ;  /* 0x0000002c2f057221 */ /* 0x000fe20000000000 */
[----:B------:R-:W-:Y:S01]  /*3100*/  FSEL R45, R90, -INF , !P1 ;  /* 0xff8000005a2d7808 */ /* 0x000fe20004800000 */
[----:B------:R-:W-:Y:S02]  /*3110*/  FADD R94, R51, R94 ;  /* 0x0000005e335e7221 */ /* 0x000fe40000000000 */
[----:B------:R-:W-:Y:S01]  /*3120*/  FADD R5, R5, 1 ;  /* 0x3f80000005057421 */ /* 0x000fe20000000000 */
[----:B------:R-:W-:-:S03]  /*3130*/  FSETP.GT.AND P2, PT, R4, R45, PT ;  /* 0x0000002d0400720b */ /* 0x000fc60003f44000 */
[----:B------:R-:W-:Y:S01]  /*3140*/  FFMA R91, R91, R5, R94 ;  /* 0x000000055b5b7223 */ /* 0x000fe2000000005e */
[----:B------:R-:W-:-:S04]  /*3150*/  FSETP.NAN.AND P3, PT, R4, R4, PT ;  /* 0x000000040400720b */ /* 0x000fc80003f68000 */
[----:B------:R-:W-:-:S05]  /*3160*/  FSEL R9, R91, +INF , !P1 ;  /* 0x7f8000005b097808 */ /* 0x000fca0004800000 */
[----:B------:R-:W-:Y:S02]  /*3170*/  @!P2 FSEL R4, R4, R45, P3 ;  /* 0x0000002d0404a208 */ /* 0x000fe40001800000 */
[C---:B------:R-:W-:Y:S02]  /*3180*/  FSETP.GEU.AND P2, PT, R8.reuse, R9, PT ;  /* 0x000000090800720b */ /* 0x040fe40003f4e000 */
[----:B------:R-:W-:Y:S01]  /*3190*/  FSETP.NAN.AND P3, PT, R8, R8, PT ;  /* 0x000000080800720b */ /* 0x000fe20003f68000 */
[----:B------:R-:W-:-:S10]  /*31a0*/  FFMA R101, R101, R100, 9.9999999747524270788e-07 ;  /* 0x358637bd65657423 */ /* 0x000fd40000000064 */
[----:B------:R-:W-:Y:S02]  /*31b0*/  @P2 FSEL R8, R8, R9, P3 ;  /* 0x0000000908082208 */ /* 0x000fe40001800000 */
[----:B------:R-:W-:-:S04]  /*31c0*/  FSEL R9, R91, -INF , !P1 ;  /* 0xff8000005b097808 */ /* 0x000fc80004800000 */
[C---:B------:R-:W-:Y:S02]  /*31d0*/  FSETP.GT.AND P2, PT, R4.reuse, R9, PT ;  /* 0x000000090400720b */ /* 0x040fe40003f44000 */
[----:B------:R-:W-:Y:S01]  /*31e0*/  FSETP.NAN.AND P3, PT, R4, R4, PT ;  /* 0x000000040400720b */ /* 0x000fe20003f68000 */
[----:B------:R-:W0:Y:S01]  /*31f0*/  MUFU.RSQ R101, R101 ;  /* 0x0000006500657308 */ /* 0x000e220000001400 */
[C---:B------:R-:W-:Y:S01]  /*3200*/  PRMT R44, R55.reuse, 0x7632, R44 ;  /* 0x00007632372c7816 */ /* 0x040fe2000000002c */
[----:B------:R-:W-:Y:S01]  /*3210*/  IMAD.U32 R48, R55, 0x10000, RZ ;  /* 0x0001000037307824 */ /* 0x000fe200078e00ff */
[C---:B------:R-:W-:Y:S01]  /*3220*/  PRMT R50, R54.reuse, 0x7632, R50 ;  /* 0x0000763236327816 */ /* 0x040fe20000000032 */
[----:B------:R-:W-:Y:S01]  /*3230*/  IMAD.U32 R54, R54, 0x10000, RZ ;  /* 0x0001000036367824 */ /* 0x000fe200078e00ff */
[----:B------:R-:W-:Y:S02]  /*3240*/  PRMT R45, R58, 0x7632, R45 ;  /* 0x000076323a2d7816 */ /* 0x000fe4000000002d */
[----:B------:R-:W-:-:S02]  /*3250*/  PRMT R47, R57, 0x7632, R47 ;  /* 0x00007632392f7816 */ /* 0x000fc4000000002f */
[----:B------:R-:W-:Y:S02]  /*3260*/  PRMT R49, R56, 0x7632, R49 ;  /* 0x0000763238317816 */ /* 0x000fe40000000031 */
[----:B------:R-:W-:Y:S02]  /*3270*/  @!P2 FSEL R4, R4, R9, P3 ;  /* 0x000000090404a208 */ /* 0x000fe40001800000 */
[----:B------:R-:W-:Y:S01]  /*3280*/  PRMT R9, R59, 0x7632, R9 ;  /* 0x000076323b097816 */ /* 0x000fe20000000009 */
[C---:B------:R-:W-:Y:S01]  /*3290*/  IMAD.U32 R64, R53.reuse, 0x10000, RZ ;  /* 0x0001000035407824 */ /* 0x040fe200078e00ff */
[----:B------:R-:W-:Y:S01]  /*32a0*/  PRMT R51, R53, 0x7632, R51 ;  /* 0x0000763235337816 */ /* 0x000fe20000000033 */
[C---:B------:R-:W-:Y:S01]  /*32b0*/  IMAD.U32 R68, R52.reuse, 0x10000, RZ ;  /* 0x0001000034447824 */ /* 0x040fe200078e00ff */
[----:B------:R-:W-:Y:S01]  /*32c0*/  PRMT R53, R52, 0x7632, R53 ;  /* 0x0000763234357816 */ /* 0x000fe20000000035 */
[----:B------:R-:W-:Y:S01]  /*32d0*/  IMAD.U32 R60, R44, 0x10000, RZ ;  /* 0x000100002c3c7824 */ /* 0x000fe200078e00ff */
[C---:B------:R-:W-:Y:S01]  /*32e0*/  FADD R62, -R99.reuse, R48 ;  /* 0x00000030633e7221 */ /* 0x040fe20000000100 */
[----:B------:R-:W-:Y:S01]  /*32f0*/  IMAD.U32 R66, R50, 0x10000, RZ ;  /* 0x0001000032427824 */ /* 0x000fe200078e00ff */
[----:B------:R-:W-:Y:S01]  /*3300*/  FADD R70, -R99, R54 ;  /* 0x0000003663467221 */ /* 0x000fe20000000100 */
[----:B------:R-:W-:-:S02]  /*3310*/  IMAD.U32 R46, R59, 0x10000, RZ ;  /* 0x000100003b2e7824 */ /* 0x000fc400078e00ff */
[----:B------:R-:W-:Y:S02]  /*3320*/  IMAD.U32 R52, R57, 0x10000, RZ ;  /* 0x0001000039347824 */ /* 0x000fe400078e00ff */
[----:B------:R-:W-:Y:S02]  /*3330*/  IMAD.U32 R44, R9, 0x10000, RZ ;  /* 0x00010000092c7824 */ /* 0x000fe400078e00ff */
[----:B------:R-:W-:Y:S02]  /*3340*/  IMAD.U32 R48, R45, 0x10000, RZ ;  /* 0x000100002d307824 */ /* 0x000fe400078e00ff */
[----:B------:R-:W-:Y:S02]  /*3350*/  IMAD.U32 R50, R47, 0x10000, RZ ;  /* 0x000100002f327824 */ /* 0x000fe400078e00ff */
[----:B------:R-:W-:Y:S01]  /*3360*/  IMAD.U32 R54, R49, 0x10000, RZ ;  /* 0x0001000031367824 */ /* 0x000fe200078e00ff */
[C---:B------:R-:W-:Y:S01]  /*3370*/  FADD R46, -R99.reuse, R46 ;  /* 0x0000002e632e7221 */ /* 0x040fe20000000100 */
[----:B------:R-:W-:Y:S01]  /*3380*/  IMAD.U32 R56, R56, 0x10000, RZ ;  /* 0x0001000038387824 */ /* 0x000fe200078e00ff */
        /* <DEDUP_REMOVED lines=8> */
[----:B0-----:R-:W-:Y:S01]  /*3410*/  FMUL R56, R101, R70 ;  /* 0x0000004665387220 */ /* 0x001fe20000400000 */
[----:B------:R-:W-:Y:S01]  /*3420*/  IMAD.U32 R100, R51, 0x10000, RZ ;  /* 0x0001000033647824 */ /* 0x000fe200078e00ff */
[----:B------:R-:W-:Y:S01]  /*3430*/  FMUL R66, R101, R52 ;  /* 0x0000003465427220 */ /* 0x000fe20000400000 */
[----:B------:R-:W-:Y:S01]  /*3440*/  IMAD.U32 R104, R53, 0x10000, RZ ;  /* 0x0001000035687824 */ /* 0x000fe200078e00ff */
[C---:B------:R-:W-:Y:S01]  /*3450*/  FMUL R70, R101.reuse, R46 ;  /* 0x0000002e65467220 */ /* 0x040fe20000400000 */
[C---:B------:R-:W-:Y:S01]  /*3460*/  FMUL R65, R101.reuse, R54 ;  /* 0x0000003665417220 */ /* 0x040fe20000400000 */
[C---:B------:R-:W-:Y:S01]  /*3470*/  FMUL R67, R101.reuse, R50 ;  /* 0x0000003265437220 */ /* 0x040fe20000400000 */
[C---:B------:R-:W-:Y:S01]  /*3480*/  FMUL R69, R101.reuse, R48 ;  /* 0x0000003065457220 */ /* 0x040fe20000400000 */
[----:B------:R-:W-:Y:S01]  /*3490*/  FMUL R71, R101, R44 ;  /* 0x0000002c65477220 */ /* 0x000fe20000400000 */
[----:B------:R-:W0:Y:S04]  /*34a0*/  LDS.128 R52, [R82.X4+0x10] ;  /* 0x0000100052347984 */ /* 0x000e280000004c00 */
[----:B------:R-:W-:Y:S04]  /*34b0*/  LDS.128 R48, [R82.X4+0x2000] ;  /* 0x0020000052307984 */ /* 0x000fe80000004c00 */
[----:B------:R-:W-:Y:S01]  /*34c0*/  LDS.128 R44, [R82.X4+0x2010] ;  /* 0x00201000522c7984 */ /* 0x000fe20000004c00 */
[----:B------:R-:W-:Y:S01]  /*34d0*/  IMAD.U32 R58, R58, 0x10000, RZ ;  /* 0x000100003a3a7824 */ /* 0x000fe200078e00ff */
[C---:B------:R-:W-:Y:S01]  /*34e0*/  FADD R106, -R99.reuse, R68 ;  /* 0x00000044636a7221 */ /* 0x040fe20000000100 */
[C---:B------:R-:W-:Y:S01]  /*34f0*/  FADD R72, -R99.reuse, R60 ;  /* 0x0000003c63487221 */ /* 0x040fe20000000100 */
[C---:B------:R-:W-:Y:S01]  /*3500*/  FADD R100, -R99.reuse, R100 ;  /* 0x0000006463647221 */ /* 0x040fe20000000100 */
[C---:B------:R-:W-:Y:S01]  /*3510*/  FADD R68, -R99.reuse, R58 ;  /* 0x0000003a63447221 */ /* 0x040fe20000000100 */
[----:B------:R-:W-:Y:S01]  /*3520*/  FADD R104, -R99, R104 ;  /* 0x0000006863687221 */ /* 0x000fe20000000100 */
[C---:B------:R-:W-:Y:S01]  /*3530*/  FMUL R58, R101.reuse, R62 ;  /* 0x0000003e653a7220 */ /* 0x040fe20000400000 */
[C---:B------:R-:W-:Y:S01]  /*3540*/  FMUL R62, R101.reuse, R102 ;  /* 0x00000066653e7220 */ /* 0x040fe20000400000 */
[C---:B------:R-:W-:Y:S01]  /*3550*/  FMUL R60, R101.reuse, R106 ;  /* 0x0000006a653c7220 */ /* 0x040fe20000400000 */
[C---:B------:R-:W-:Y:S01]  /*3560*/  FMUL R64, R101.reuse, R64 ;  /* 0x0000004065407220 */ /* 0x040fe20000400000 */
[----:B------:R-:W-:Y:S01]  /*3570*/  BAR.SYNC.DEFER_BLOCKING 0x0 ;  /* 0x0000000000007b1d */ /* 0x000fe20000010000 */
[C---:B------:R-:W-:Y:S01]  /*3580*/  FMUL R68, R101.reuse, R68 ;  /* 0x0000004465447220 */ /* 0x040fe20000400000 */
[C---:B------:R-:W-:Y:S01]  /*3590*/  FMUL R59, R101.reuse, R72 ;  /* 0x00000048653b7220 */ /* 0x040fe20000400000 */
[C---:B------:R-:W-:Y:S01]  /*35a0*/  FMUL R57, R101.reuse, R74 ;  /* 0x0000004a65397220 */ /* 0x040fe20000400000 */
[C---:B------:R-:W-:Y:S01]  /*35b0*/  FMUL R63, R101.reuse, R100 ;  /* 0x00000064653f7220 */ /* 0x040fe20000400000 */
[----:B------:R-:W-:-:S05]  /*35c0*/  FMUL R61, R101, R104 ;  /* 0x00000068653d7220 */ /* 0x000fca0000400000 */
[----:B------:R-:W-:Y:S04]  /*35d0*/  STS.128 [R84.X4], R60 ;  /* 0x0000003c54007388 */ /* 0x000fe80000004c00 */
[----:B------:R1:W-:Y:S04]  /*35e0*/  STS.128 [R84.X4+0x10], R56 ;  /* 0x0000103854007388 */ /* 0x0003e80000004c00 */
[----:B------:R-:W-:Y:S04]  /*35f0*/  STS.128 [R84.X4+0x20], R64 ;  /* 0x0000204054007388 */ /* 0x000fe80000004c00 */
[----:B------:R-:W-:Y:S04]  /*3600*/  STS.128 [R84.X4+0x30], R68 ;  /* 0x0000304454007388 */ /* 0x000fe80000004c00 */
[----:B------:R-:W-:Y:S06]  /*3610*/  BAR.SYNC.DEFER_BLOCKING 0x0 ;  /* 0x0000000000007b1d */ /* 0x000fec0000010000 */
[----:B------:R-:W5:Y:S01]  /*3620*/  LDS.128 R72, [R82.X4] ;  /* 0x0000000052487984 */ /* 0x000f620000004c00 */
[----:B------:R-:W-:Y:S01]  /*3630*/  IADD3 R9, R78, 0x1, RZ ;  /* 0x000000014e097810 */ /* 0x000fe20007ffe0ff */
[----:B-1----:R-:W-:-:S03]  /*3640*/  IMAD.U32 R59, R6, 0x10000, RZ ;  /* 0x00010000063b7824 */ /* 0x002fc600078e00ff */
[----:B------:R-:W-:Y:S01]  /*3650*/  ISETP.GE.AND P2, PT, R9, 0xe10, PT ;  /* 0x00000e100900780c */ /* 0x000fe20003f46270 */
[----:B------:R-:W-:Y:S01]  /*3660*/  IMAD.U32 R57, R10, 0x10000, RZ ;  /* 0x000100000a397824 */ /* 0x000fe200078e00ff */
[----:B--2---:R-:W-:-:S03]  /*3670*/  FADD R36, R36, R59 ;  /* 0x0000003b24247221 */ /* 0x004fc60000000000 */
[----:B------:R-:W-:Y:S01]  /*3680*/  FADD R57, R40, R57 ;  /* 0x0000003928397221 */ /* 0x000fe20000000000 */
[----:B------:R-:W-:-:S04]  /*3690*/  FADD R36, R36, 1 ;  /* 0x3f80000024247421 */ /* 0x000fc80000000000 */
[----:B0-----:R-:W-:-:S05]  /*36a0*/  FFMA R52, R52, R36, R57 ;  /* 0x0000002434347223 */ /* 0x001fca0000000039 */
[----:B------:R-:W-:Y:S01]  /*36b0*/  FSEL R59, R52, +INF , !P1 ;  /* 0x7f800000343b7808 */ /* 0x000fe20004800000 */
[----:B-----5:R-:W-:Y:S01]  /*36c0*/  FFMA R73, R98, R73, R97 ;  /* 0x0000004962497223 */ /* 0x020fe20000000061 */
[----:B------:R-:W-:-:S04]  /*36d0*/  FFMA R72, R96, R72, R95 ;  /* 0x0000004860487223 */ /* 0x000fc8000000005f */
[----:B------:R-:W-:Y:S02]  /*36e0*/  FSEL R95, R73, +INF , !P2 ;  /* 0x7f800000495f7808 */ /* 0x000fe40005000000 */
[----:B------:R-:W-:-:S04]  /*36f0*/  FSEL R60, R72, +INF , !P2 ;  /* 0x7f800000483c7808 */ /* 0x000fc80005000000 */
[C---:B------:R-:W-:Y:S02]  /*3700*/  FSETP.GEU.AND P3, PT, R60.reuse, R95, PT ;  /* 0x0000005f3c00720b */ /* 0x040fe40003f6e000 */
[----:B------:R-:W-:Y:S02]  /*3710*/  FSETP.NAN.AND P5, PT, R60, R60, PT ;  /* 0x0000003c3c00720b */ /* 0x000fe40003fa8000 */
[----:B------:R-:W-:-:S09]  /*3720*/  PRMT R6, R6, 0x7632, R6 ;  /* 0x0000763206067816 */ /* 0x000fd20000000006 */
[----:B------:R-:W-:Y:S02]  /*3730*/  @P3 FSEL R60, R60, R95, P5 ;  /* 0x0000005f3c3c3208 */ /* 0x000fe40002800000 */
[C---:B------:R-:W-:Y:S02]  /*3740*/  FSETP.GEU.AND P3, PT, R8.reuse, R59, PT ;  /* 0x0000003b0800720b */ /* 0x040fe40003f6e000 */
[----:B------:R-:W-:Y:S01]  /*3750*/  FSETP.NAN.AND P5, PT, R8, R8, PT ;  /* 0x000000080800720b */ /* 0x000fe20003fa8000 */
[----:B------:R-:W-:Y:S01]  /*3760*/  IMAD.U32 R40, R6, 0x10000, RZ ;  /* 0x0001000006287824 */ /* 0x000fe200078e00ff */
[----:B------:R-:W-:-:S03]  /*3770*/  PRMT R10, R10, 0x7632, R10 ;  /* 0x000076320a0a7816 */ /* 0x000fc6000000000a */
[----:B------:R-:W-:Y:S02]  /*3780*/  FADD R37, R37, R40 ;  /* 0x0000002825257221 */ /* 0x000fe40000000000 */
[----:B------:R-:W-:-:S04]  /*3790*/  IMAD.U32 R6, R10, 0x10000, RZ ;  /* 0x000100000a067824 */ /* 0x000fc800078e00ff */
[----:B------:R-:W-:Y:S02]  /*37a0*/  @P3 FSEL R8, R8, R59, P5 ;  /* 0x0000003b08083208 */ /* 0x000fe40002800000 */
[----:B------:R-:W-:Y:S01]  /*37b0*/  FSEL R59, R52, -INF , !P1 ;  /* 0xff800000343b7808 */ /* 0x000fe20004800000 */
[----:B------:R-:W-:Y:S01]  /*37c0*/  FADD R6, R41, R6 ;  /* 0x0000000629067221 */ /* 0x000fe20000000000 */
[----:B------:R-:W-:Y:S02]  /*37d0*/  FADD R37, R37, 1 ;  /* 0x3f80000025257421 */ /* 0x000fe40000000000 */
[C---:B------:R-:W-:Y:S02]  /*37e0*/  FSETP.GT.AND P3, PT, R4.reuse, R59, PT ;  /* 0x0000003b0400720b */ /* 0x040fe40003f64000 */
[----:B------:R-:W-:Y:S01]  /*37f0*/  FFMA R53, R53, R37, R6 ;  /* 0x0000002535357223 */ /* 0x000fe20000000006 */
[----:B------:R-:W-:-:S04]  /*3800*/  FSETP.NAN.AND P5, PT, R4, R4, PT ;  /* 0x000000040400720b */ /* 0x000fc80003fa8000 */
[----:B------:R-:W-:-:S06]  /*3810*/  FSEL R41, R53, +INF , !P1 ;  /* 0x7f80000035297808 */ /* 0x000fcc0004800000 */
[----:B------:R-:W-:Y:S02]  /*3820*/  @!P3 FSEL R4, R4, R59, P5 ;  /* 0x0000003b0404b208 */ /* 0x000fe40002800000 */
[C---:B------:R-:W-:Y:S02]  /*3830*/  FSETP.GEU.AND P3, PT, R8.reuse, R41, PT ;  /* 0x000000290800720b */ /* 0x040fe40003f6e000 */
[----:B------:R-:W-:-:S11]  /*3840*/  FSETP.NAN.AND P5, PT, R8, R8, PT ;  /* 0x000000080800720b */ /* 0x000fd60003fa8000 */
[----:B------:R-:W-:Y:S02]  /*3850*/  @P3 FSEL R8, R8, R41, P5 ;  /* 0x0000002908083208 */ /* 0x000fe40002800000 */
[----:B------:R-:W-:-:S04]  /*3860*/  FSEL R41, R53, -INF , !P1 ;  /* 0xff80000035297808 */ /* 0x000fc80004800000 */
[C---:B------:R-:W-:Y:S01]  /*3870*/  FSETP.GT.AND P3, PT, R4.reuse, R41, PT ;  /* 0x000000290400720b */ /* 0x040fe20003f64000 */
[----:B------:R-:W-:Y:S01]  /*3880*/  IMAD.U32 R59, R7, 0x10000, RZ ;  /* 0x00010000073b7824 */ /* 0x000fe200078e00ff */
[----:B------:R-:W-:-:S03]  /*3890*/  FSETP.NAN.AND P5, PT, R4, R4, PT ;  /* 0x000000040400720b */ /* 0x000fc60003fa8000 */
[----:B------:R-:W-:-:S08]  /*38a0*/  FADD R10, R38, R59 ;  /* 0x0000003b260a7221 */ /* 0x000fd00000000000 */
[----:B------:R-:W-:Y:S01]  /*38b0*/  @!P3 FSEL R4, R4, R41, P5 ;  /* 0x000000290404b208 */ /* 0x000fe20002800000 */
[----:B------:R-:W-:Y:S01]  /*38c0*/  IMAD.U32 R41, R11, 0x10000, RZ ;  /* 0x000100000b297824 */ /* 0x000fe200078e00ff */
[----:B------:R-:W-:-:S03]  /*38d0*/  FADD R10, R10, 1 ;  /* 0x3f8000000a0a7421 */ /* 0x000fc60000000000 */
[----:B------:R-:W-:-:S04]  /*38e0*/  FADD R41, R42, R41 ;  /* 0x000000292a297221 */ /* 0x000fc80000000000 */
        /* <DEDUP_REMOVED lines=19> */
[----:B------:R-:W-:-:S11]  /*3a20*/  FSETP.NAN.AND P5, PT, R8, R8, PT ;  /* 0x000000080800720b */ /* 0x000fd60003fa8000 */
[----:B------:R-:W-:Y:S02]  /*3a30*/  @P3 FSEL R8, R8, R11, P5 ;  /* 0x0000000b08083208 */ /* 0x000fe40002800000 */
[----:B------:R-:W-:-:S04]  /*3a40*/  FSEL R11, R55, -INF , !P1 ;  /* 0xff800000370b7808 */ /* 0x000fc80004800000 */
[----:B------:R-:W-:Y:S01]  /*3a50*/  FSETP.GT.AND P3, PT, R4, R11, PT ;  /* 0x0000000b0400720b */ /* 0x000fe20003f64000 */
[----:B------:R-:W-:Y:S01]  /*3a60*/  IMAD.U32 R39, R12, 0x10000, RZ ;  /* 0x000100000c277824 */ /* 0x000fe200078e00ff */
[----:B------:R-:W-:-:S03]  /*3a70*/  FSETP.NAN.AND P5, PT, R4, R4, PT ;  /* 0x000000040400720b */ /* 0x000fc60003fa8000 */
[----:B----4-:R-:W-:-:S08]  /*3a80*/  FADD R20, R39, R20 ;  /* 0x0000001427147221 */ /* 0x010fd00000000000 */
[----:B------:R-:W-:Y:S01]  /*3a90*/  @!P3 FSEL R4, R4, R11, P5 ;  /* 0x0000000b0404b208 */ /* 0x000fe20002800000 */
[----:B---3--:R-:W-:Y:S01]  /*3aa0*/  IMAD.U32 R11, R16, 0x10000, RZ ;  /* 0x00010000100b7824 */ /* 0x008fe200078e00ff */
[----:B------:R-:W-:-:S03]  /*3ab0*/  FADD R20, R20, 1 ;  /* 0x3f80000014147421 */ /* 0x000fc60000000000 */
[----:B------:R-:W-:Y:S01]  /*3ac0*/  FADD R11, R11, R28 ;  /* 0x0000001c0b0b7221 */ /* 0x000fe20000000000 */
[----:B------:R-:W-:-:S03]  /*3ad0*/  ISETP.LT.AND P3, PT, R78, 0xe10, !P4 ;  /* 0x00000e104e00780c */ /* 0x000fc60006761270 */
[----:B------:R-:W-:-:S05]  /*3ae0*/  FFMA R48, R48, R20, R11 ;  /* 0x0000001430307223 */ /* 0x000fca000000000b */
[----:B------:R-:W-:-:S04]  /*3af0*/  FSEL R39, R48, +INF , P3 ;  /* 0x7f80000030277808 */ /* 0x000fc80001800000 */
[----:B------:R-:W-:Y:S02]  /*3b00*/  FSETP.GEU.AND P5, PT, R8, R39, PT ;  /* 0x000000270800720b */ /* 0x000fe40003fae000 */
[----:B------:R-:W-:Y:S02]  /*3b10*/  PRMT R12, R12, 0x7632, R12 ;  /* 0x000076320c0c7816 */ /* 0x000fe4000000000c */
[----:B------:R-:W-:Y:S02]  /*3b20*/  FSETP.NAN.AND P6, PT, R8, R8, PT ;  /* 0x000000080800720b */ /* 0x000fe40003fc8000 */
[----:B------:R-:W-:Y:S01]  /*3b30*/  PRMT R16, R16, 0x7632, R16 ;  /* 0x0000763210107816 */ /* 0x000fe20000000010 */
[----:B------:R-:W-:-:S04]  /*3b40*/  IMAD.U32 R12, R12, 0x10000, RZ ;  /* 0x000100000c0c7824 */ /* 0x000fc800078e00ff */
[----:B------:R-:W-:Y:S02]  /*3b50*/  IMAD.U32 R16, R16, 0x10000, RZ ;  /* 0x0001000010107824 */ /* 0x000fe400078e00ff */
[----:B------:R-:W-:Y:S01]  /*3b60*/  @P5 FSEL R8, R8, R39, P6 ;  /* 0x0000002708085208 */ /* 0x000fe20003000000 */
[----:B------:R-:W-:Y:S01]  /*3b70*/  FADD R21, R12, R21 ;  /* 0x000000150c157221 */ /* 0x000fe20000000000 */
[----:B------:R-:W-:Y:S01]  /*3b80*/  FSEL R39, R48, -INF , P3 ;  /* 0xff80000030277808 */ /* 0x000fe20001800000 */
[----:B------:R-:W-:Y:S02]  /*3b90*/  FADD R16, R16, R29 ;  /* 0x0000001d10107221 */ /* 0x000fe40000000000 */
[----:B------:R-:W-:Y:S01]  /*3ba0*/  FADD R21, R21, 1 ;  /* 0x3f80000015157421 */ /* 0x000fe20000000000 */
[----:B------:R-:W-:-:S03]  /*3bb0*/  FSETP.GT.AND P5, PT, R4, R39, PT ;  /* 0x000000270400720b */ /* 0x000fc60003fa4000 */
[----:B------:R-:W-:Y:S01]  /*3bc0*/  FFMA R49, R49, R21, R16 ;  /* 0x0000001531317223 */ /* 0x000fe20000000010 */
[----:B------:R-:W-:-:S04]  /*3bd0*/  FSETP.NAN.AND P6, PT, R4, R4, PT ;  /* 0x000000040400720b */ /* 0x000fc80003fc8000 */
[----:B------:R-:W-:-:S05]  /*3be0*/  FSEL R29, R49, +INF , P3 ;  /* 0x7f800000311d7808 */ /* 0x000fca0001800000 */
[----:B------:R-:W-:Y:S02]  /*3bf0*/  @!P5 FSEL R4, R4, R39, P6 ;  /* 0x000000270404d208 */ /* 0x000fe40003000000 */
[C---:B------:R-:W-:Y:S02]  /*3c00*/  FSETP.GEU.AND P5, PT, R8.reuse, R29, PT ;  /* 0x0000001d0800720b */ /* 0x040fe40003fae000 */
[----:B------:R-:W-:-:S11]  /*3c10*/  FSETP.NAN.AND P6, PT, R8, R8, PT ;  /* 0x000000080800720b */ /* 0x000fd60003fc8000 */
[----:B------:R-:W-:Y:S02]  /*3c20*/  @P5 FSEL R8, R8, R29, P6 ;  /* 0x0000001d08085208 */ /* 0x000fe40003000000 */
[----:B------:R-:W-:-:S04]  /*3c30*/  FSEL R29, R49, -INF , P3 ;  /* 0xff800000311d7808 */ /* 0x000fc80001800000 */
        /* <DEDUP_REMOVED lines=9> */
[----:B------:R-:W-:-:S04]  /*3cd0*/  FSEL R39, R50, +INF , P3 ;  /* 0x7f80000032277808 */ /* 0x000fc80001800000 */
        /* <DEDUP_REMOVED lines=17> */
[----:B------:R-:W-:Y:S01]  /*3df0*/  FSETP.NAN.AND P6, PT, R8, R8, PT ;  /* 0x000000080800720b */ /* 0x000fe20003fc8000 */
[----:B------:R-:W-:-:S10]  /*3e00*/  IMAD.U32 R23, R18, 0x10000, RZ ;  /* 0x0001000012177824 */ /* 0x000fd400078e00ff */
[----:B------:R-:W-:Y:S01]  /*3e10*/  @P5 FSEL R8, R8, R13, P6 ;  /* 0x0000000d08085208 */ /* 0x000fe20003000000 */
[----:B------:R-:W-:-:S04]  /*3e20*/  IMAD.U32 R13, R14, 0x10000, RZ ;  /* 0x000100000e0d7824 */ /* 0x000fc800078e00ff */
[----:B------:R-:W-:Y:S01]  /*3e30*/  FADD R24, R13, R24 ;  /* 0x000000180d187221 */ /* 0x000fe20000000000 */
[----:B------:R-:W-:-:S03]  /*3e40*/  FADD R23, R23, R32 ;  /* 0x0000002017177221 */ /* 0x000fc60000000000 */
[----:B------:R-:W-:Y:S01]  /*3e50*/  FADD R24, R24, 1 ;  /* 0x3f80000018187421 */ /* 0x000fe20000000000 */
[----:B------:R-:W-:-:S03]  /*3e60*/  PRMT R14, R14, 0x7632, R14 ;  /* 0x000076320e0e7816 */ /* 0x000fc6000000000e */
[----:B------:R-:W-:Y:S01]  /*3e70*/  FFMA R44, R44, R24, R23 ;  /* 0x000000182c2c7223 */ /* 0x000fe20000000017 */
[----:B------:R-:W-:Y:S01]  /*3e80*/  PRMT R18, R18, 0x7632, R18 ;  /* 0x0000763212127816 */ /* 0x000fe20000000012 */
[----:B------:R-:W-:-:S03]  /*3e90*/  IMAD.U32 R14, R14, 0x10000, RZ ;  /* 0x000100000e0e7824 */ /* 0x000fc600078e00ff */
[----:B------:R-:W-:Y:S01]  /*3ea0*/  FSEL R13, R44, +INF , P3 ;  /* 0x7f8000002c0d7808 */ /* 0x000fe20001800000 */
[----:B------:R-:W-:Y:S01]  /*3eb0*/  IMAD.U32 R18, R18, 0x10000, RZ ;  /* 0x0001000012127824 */ /* 0x000fe200078e00ff */
[----:B------:R-:W-:Y:S02]  /*3ec0*/  FADD R25, R14, R25 ;  /* 0x000000190e197221 */ /* 0x000fe40000000000 */
[----:B------:R-:W-:Y:S01]  /*3ed0*/  FSETP.GEU.AND P5, PT, R8, R13, PT ;  /* 0x0000000d0800720b */ /* 0x000fe20003fae000 */
[----:B------:R-:W-:Y:S01]  /*3ee0*/  FADD R30, R18, R33 ;  /* 0x00000021121e7221 */ /* 0x000fe20000000000 */
[----:B------:R-:W-:Y:S01]  /*3ef0*/  FADD R25, R25, 1 ;  /* 0x3f80000019197421 */ /* 0x000fe20000000000 */
[----:B------:R-:W-:-:S03]  /*3f00*/  FSETP.NAN.AND P6, PT, R8, R8, PT ;  /* 0x000000080800720b */ /* 0x000fc60003fc8000 */
[----:B------:R-:W-:-:S07]  /*3f10*/  FFMA R45, R45, R25, R30 ;  /* 0x000000192d2d7223 */ /* 0x000fce000000001e */
[----:B------:R-:W-:Y:S02]  /*3f20*/  @P5 FSEL R8, R8, R13, P6 ;  /* 0x0000000d08085208 */ /* 0x000fe40003000000 */
[----:B------:R-:W-:-:S04]  /*3f30*/  FSEL R13, R45, +INF , P3 ;  /* 0x7f8000002d0d7808 */ /* 0x000fc80001800000 */
        /* <DEDUP_REMOVED lines=23> */
[----:B------:R-:W-:-:S11]  /*40b0*/  FSETP.NAN.AND P6, PT, R8, R8, PT ;  /* 0x000000080800720b */ /* 0x000fd60003fc8000 */
[----:B------:R-:W-:Y:S02]  /*40c0*/  @P5 FSEL R8, R8, R13, P6 ;  /* 0x0000000d08085208 */ /* 0x000fe40003000000 */
[----:B------:R-:W-:-:S04]  /*40d0*/  FSEL R13, R51, -INF , P3 ;  /* 0xff800000330d7808 */ /* 0x000fc80001800000 */
[C---:B------:R-:W-:Y:S02]  /*40e0*/  FSETP.GT.AND P5, PT, R4.reuse, R13, PT ;  /* 0x0000000d0400720b */ /* 0x040fe40003fa4000 */
[----:B------:R-:W-:-:S11]  /*40f0*/  FSETP.NAN.AND P6, PT, R4, R4, PT ;  /* 0x000000040400720b */ /* 0x000fd60003fc8000 */
[----:B------:R-:W-:Y:S02]  /*4100*/  @!P5 FSEL R4, R4, R13, P6 ;  /* 0x0000000d0404d208 */ /* 0x000fe40003000000 */
[----:B------:R-:W0:Y:S01]  /*4110*/  SHFL.BFLY PT, R13, R8, 0x10, 0x1f ;  /* 0x0e001f00080d7f89 */ /* 0x000e2200000e0000 */
[C---:B------:R-:W-:Y:S02]  /*4120*/  FSETP.NAN.AND P6, PT, R8.reuse, R8, PT ;  /* 0x000000080800720b */ /* 0x040fe40003fc8000 */
[----:B0-----:R-:W-:-:S13]  /*4130*/  FSETP.GEU.AND P5, PT, R8, R13, PT ;  /* 0x0000000d0800720b */ /* 0x001fda0003fae000 */
        /* <DEDUP_REMOVED lines=30> */
[----:B------:R-:W-:Y:S02]  /*4320*/  FSETP.NAN.AND P6, PT, R8, R8, PT ;  /* 0x000000080800720b */ /* 0x000fe40003fc8000 */
[----:B------:R-:W-:Y:S02]  /*4330*/  FSEL R18, R72, -INF , !P2 ;  /* 0xff80000048127808 */ /* 0x000fe40005000000 */
[----:B0-----:R-:W-:-:S13]  /*4340*/  FSETP.GEU.AND P5, PT, R8, R13, PT ;  /* 0x0000000d0800720b */ /* 0x001fda0003fae000 */
[----:B------:R-:W-:Y:S02]  /*4350*/  @P5 SEL R8, R8, R13, P6 ;  /* 0x0000000d08085207 */ /* 0x000fe40003000000 */
[----:B------:R-:W-:-:S04]  /*4360*/  FSEL R13, R73, -INF , !P2 ;  /* 0xff800000490d7808 */ /* 0x000fc80005000000 */
[----:B------:R-:W-:Y:S01]  /*4370*/  FSETP.GT.AND P5, PT, R18, R13, PT ;  /* 0x0000000d1200720b */ /* 0x000fe20003fa4000 */
[----:B------:R-:W-:Y:S01]  /*4380*/  FFMA R74, R92, R74, R93 ;  /* 0x0000004a5c4a7223 */ /* 0x000fe2000000005d */
[----:B------:R-:W-:-:S11]  /*4390*/  FSETP.NAN.AND P6, PT, R18, R18, PT ;  /* 0x000000121200720b */ /* 0x000fd60003fc8000 */
[----:B------:R-:W-:Y:S02]  /*43a0*/  @!P5 FSEL R18, R18, R13, P6 ;  /* 0x0000000d1212d208 */ /* 0x000fe40003000000 */
[----:B------:R-:W-:-:S04]  /*43b0*/  FSEL R13, R74, +INF , !P2 ;  /* 0x7f8000004a0d7808 */ /* 0x000fc80005000000 */
[C---:B------:R-:W-:Y:S02]  /*43c0*/  FSETP.GEU.AND P5, PT, R60.reuse, R13, PT ;  /* 0x0000000d3c00720b */ /* 0x040fe40003fae000 */
[----:B------:R-:W-:-:S11]  /*43d0*/  FSETP.NAN.AND P6, PT, R60, R60, PT ;  /* 0x0000003c3c00720b */ /* 0x000fd60003fc8000 */
[----:B------:R-:W-:Y:S02]  /*43e0*/  @P5 FSEL R60, R60, R13, P6 ;  /* 0x0000000d3c3c5208 */ /* 0x000fe40003000000 */
[----:B------:R-:W-:-:S04]  /*43f0*/  FSEL R13, R74, -INF , !P2 ;  /* 0xff8000004a0d7808 */ /* 0x000fc80005000000 */
[C---:B------:R-:W-:Y:S02]  /*4400*/  FSETP.GT.AND P5, PT, R18.reuse, R13, PT ;  /* 0x0000000d1200720b */ /* 0x040fe40003fa4000 */
[----:B------:R-:W-:Y:S01]  /*4410*/  FSETP.NAN.AND P6, PT, R18, R18, PT ;  /* 0x000000121200720b */ /* 0x000fe20003fc8000 */
[----:B------:R-:W-:-:S10]  /*4420*/  FFMA R75, R5, R75, R94 ;  /* 0x0000004b054b7223 */ /* 0x000fd4000000005e */
[----:B------:R-:W-:Y:S02]  /*4430*/  @!P5 FSEL R18, R18, R13, P6 ;  /* 0x0000000d1212d208 */ /* 0x000fe40003000000 */
[----:B------:R-:W0:Y:S01]  /*4440*/  LDS.128 R12, [R82.X4+0x10] ;  /* 0x00001000520c7984 */ /* 0x000e220000004c00 */
[----:B------:R-:W-:-:S04]  /*4450*/  FSEL R5, R75, +INF , !P2 ;  /* 0x7f8000004b057808 */ /* 0x000fc80005000000 */
[C---:B------:R-:W-:Y:S02]  /*4460*/  FSETP.GEU.AND P5, PT, R60.reuse, R5, PT ;  /* 0x000000053c00720b */ /* 0x040fe40003fae000 */
[----:B------:R-:W-:-:S11]  /*4470*/  FSETP.NAN.AND P6, PT, R60, R60, PT ;  /* 0x0000003c3c00720b */ /* 0x000fd60003fc8000 */
[----:B------:R-:W-:Y:S02]  /*4480*/  @P5 FSEL R60, R60, R5, P6 ;  /* 0x000000053c3c5208 */ /* 0x000fe40003000000 */
[----:B------:R-:W-:-:S04]  /*4490*/  FSEL R5, R75, -INF , !P2 ;  /* 0xff8000004b057808 */ /* 0x000fc80005000000 */
[C---:B------:R-:W-:Y:S02]  /*44a0*/  FSETP.GT.AND P5, PT, R18.reuse, R5, PT ;  /* 0x000000051200720b */ /* 0x040fe40003fa4000 */
[----:B------:R-:W-:Y:S01]  /*44b0*/  FSETP.NAN.AND P6, PT, R18, R18, PT ;  /* 0x000000121200720b */ /* 0x000fe20003fc8000 */
[----:B0-----:R-:W-:-:S10]  /*44c0*/  FFMA R36, R36, R12, R57 ;  /* 0x0000000c24247223 */ /* 0x001fd40000000039 */
[----:B------:R-:W-:Y:S02]  /*44d0*/  @!P5 FSEL R18, R18, R5, P6 ;  /* 0x000000051212d208 */ /* 0x000fe40003000000 */
[----:B------:R-:W-:-:S04]  /*44e0*/  FSEL R5, R36, +INF , !P2 ;  /* 0x7f80000024057808 */ /* 0x000fc80005000000 */
[C---:B------:R-:W-:Y:S02]  /*44f0*/  FSETP.GEU.AND P5, PT, R60.reuse, R5, PT ;  /* 0x000000053c00720b */ /* 0x040fe40003fae000 */
[----:B------:R-:W-:-:S11]  /*4500*/  FSETP.NAN.AND P6, PT, R60, R60, PT ;  /* 0x0000003c3c00720b */ /* 0x000fd60003fc8000 */
[----:B------:R-:W-:Y:S02]  /*4510*/  @P5 FSEL R60, R60, R5, P6 ;  /* 0x000000053c3c5208 */ /* 0x000fe40003000000 */
[----:B------:R-:W-:-:S04]  /*4520*/  FSEL R5, R36, -INF , !P2 ;  /* 0xff80000024057808 */ /* 0x000fc80005000000 */
[C---:B------:R-:W-:Y:S01]  /*4530*/  FSETP.GT.AND P5, PT, R18.reuse, R5, PT ;  /* 0x000000051200720b */ /* 0x040fe20003fa4000 */
        /* <DEDUP_REMOVED lines=19> */
[C---:B------:R-:W-:Y:S01]  /*4670*/  FSETP.NAN.AND P6, PT, R18.reuse, R18, PT ;  /* 0x000000121200720b */ /* 0x040fe20003fc8000 */
[----:B------:R-:W0:Y:S10]  /*4680*/  LDS.128 R12, [R82.X4+0x2000] ;  /* 0x00200000520c7984 */ /* 0x000e340000004c00 */
[----:B------:R-:W-:-:S02]  /*4690*/  @!P5 FSEL R18, R18, R5, P6 ;  /* 0x000000051212d208 */ /* 0x000fc40003000000 */
[----:B------:R-:W-:-:S04]  /*46a0*/  FSEL R5, R38, +INF , !P2 ;  /* 0x7f80000026057808 */ /* 0x000fc80005000000 */
[C---:B------:R-:W-:Y:S02]  /*46b0*/  FSETP.GEU.AND P5, PT, R60.reuse, R5, PT ;  /* 0x000000053c00720b */ /* 0x040fe40003fae000 */
[----:B------:R-:W-:-:S11]  /*46c0*/  FSETP.NAN.AND P6, PT, R60, R60, PT ;  /* 0x0000003c3c00720b */ /* 0x000fd60003fc8000 */
[----:B------:R-:W-:Y:S02]  /*46d0*/  @P5 FSEL R60, R60, R5, P6 ;  /* 0x000000053c3c5208 */ /* 0x000fe40003000000 */
[----:B------:R-:W-:-:S04]  /*46e0*/  FSEL R5, R38, -INF , !P2 ;  /* 0xff80000026057808 */ /* 0x000fc80005000000 */
[C---:B------:R-:W-:Y:S02]  /*46f0*/  FSETP.GT.AND P5, PT, R18.reuse, R5, PT ;  /* 0x000000051200720b */ /* 0x040fe40003fa4000 */
[----:B------:R-:W-:Y:S02]  /*4700*/  FSETP.NAN.AND P6, PT, R18, R18, PT ;  /* 0x000000121200720b */ /* 0x000fe40003fc8000 */
[----:B------:R-:W-:-:S09]  /*4710*/  ISETP.LT.AND P4, PT, R9, 0xe10, !P4 ;  /* 0x00000e100900780c */ /* 0x000fd20006781270 */
[----:B------:R-:W-:Y:S01]  /*4720*/  @!P5 FSEL R18, R18, R5, P6 ;  /* 0x000000051212d208 */ /* 0x000fe20003000000 */
[----:B0-----:R-:W-:-:S05]  /*4730*/  FFMA R5, R20, R12, R11 ;  /* 0x0000000c14057223 */ /* 0x001fca000000000b */
[----:B------:R-:W-:-:S04]  /*4740*/  FSEL R7, R5, +INF , P4 ;  /* 0x7f80000005077808 */ /* 0x000fc80002000000 */
[C---:B------:R-:W-:Y:S02]  /*4750*/  FSETP.GEU.AND P5, PT, R60.reuse, R7, PT ;  /* 0x000000073c00720b */ /* 0x040fe40003fae000 */
[----:B------:R-:W-:-:S11]  /*4760*/  FSETP.NAN.AND P6, PT, R60, R60, PT ;  /* 0x0000003c3c00720b */ /* 0x000fd60003fc8000 */
[----:B------:R-:W-:Y:S02]  /*4770*/  @P5 FSEL R60, R60, R7, P6 ;  /* 0x000000073c3c5208 */ /* 0x000fe40003000000 */
[----:B------:R-:W-:-:S04]  /*4780*/  FSEL R7, R5, -INF , P4 ;  /* 0xff80000005077808 */ /* 0x000fc80002000000 */
[C---:B------:R-:W-:Y:S01]  /*4790*/  FSETP.GT.AND P5, PT, R18.reuse, R7, PT ;  /* 0x000000071200720b */ /* 0x040fe20003fa4000 */
[----:B------:R-:W-:Y:S01]  /*47a0*/  FFMA R20, R21, R13, R16 ;  /* 0x0000000d15147223 */ /* 0x000fe20000000010 */
[----:B------:R-:W-:-:S11]  /*47b0*/  FSETP.NAN.AND P6, PT, R18, R18, PT ;  /* 0x000000121200720b */ /* 0x000fd60003fc8000 */
[----:B------:R-:W-:Y:S02]  /*47c0*/  @!P5 FSEL R18, R18, R7, P6 ;  /* 0x000000071212d208 */ /* 0x000fe40003000000 */
[----:B------:R-:W-:-:S04]  /*47d0*/  FSEL R7, R20, +INF , P4 ;  /* 0x7f80000014077808 */ /* 0x000fc80002000000 */
[C---:B------:R-:W-:Y:S02]  /*47e0*/  FSETP.GEU.AND P5, PT, R60.reuse, R7, PT ;  /* 0x000000073c00720b */ /* 0x040fe40003fae000 */
[----:B------:R-:W-:-:S11]  /*47f0*/  FSETP.NAN.AND P6, PT, R60, R60, PT ;  /* 0x0000003c3c00720b */ /* 0x000fd60003fc8000 */
[----:B------:R-:W-:Y:S02]  /*4800*/  @P5 FSEL R60, R60, R7, P6 ;  /* 0x000000073c3c5208 */ /* 0x000fe40003000000 */
[----:B------:R-:W-:-:S04]  /*4810*/  FSEL R7, R20, -INF , P4 ;  /* 0xff80000014077808 */ /* 0x000fc80002000000 */
[----:B------:R-:W-:Y:S01]  /*4820*/  FSETP.GT.AND P5, PT, R18, R7, PT ;  /* 0x000000071200720b */ /* 0x000fe20003fa4000 */
[----:B------:R-:W-:Y:S01]  /*4830*/  FFMA R22, R22, R14, R29 ;  /* 0x0000000e16167223 */ /* 0x000fe2000000001d */
[C---:B------:R-:W-:Y:S01]  /*4840*/  FSETP.NAN.AND P6, PT, R18.reuse, R18, PT ;  /* 0x000000121200720b */ /* 0x040fe20003fc8000 */
[----:B------:R-:W-:Y:S02]  /*4850*/  FFMA R21, R17, R15, R28 ;  /* 0x0000000f11157223 */ /* 0x000fe4000000001c */
[----:B------:R-:W0:Y:S08]  /*4860*/  LDS.128 R12, [R82.X4+0x2010] ;  /* 0x00201000520c7984 */ /* 0x000e300000004c00 */
[----:B------:R-:W-:-:S02]  /*4870*/  @!P5 FSEL R18, R18, R7, P6 ;  /* 0x000000071212d208 */ /* 0x000fc40003000000 */
        /* <DEDUP_REMOVED lines=8> */
[----:B------:R-:W-:-:S04]  /*4900*/  FSEL R7, R21, +INF , P4 ;  /* 0x7f80000015077808 */ /* 0x000fc80002000000 */
[----:B------:R-:W-:Y:S01]  /*4910*/  FSETP.GEU.AND P5, PT, R60, R7, PT ;  /* 0x000000073c00720b */ /* 0x000fe20003fae000 */
[----:B0-----:R-:W-:Y:S01]  /*4920*/  FFMA R24, R24, R12, R23 ;  /* 0x0000000c18187223 */ /* 0x001fe20000000017 */
[----:B------:R-:W-:-:S11]  /*4930*/  FSETP.NAN.AND P6, PT, R60, R60, PT ;  /* 0x0000003c3c00720b */ /* 0x000fd60003fc8000 */
[----:B------:R-:W-:Y:S02]  /*4940*/  @P5 FSEL R60, R60, R7, P6 ;  /* 0x000000073c3c5208 */ /* 0x000fe40003000000 */
[----:B------:R-:W-:-:S04]  /*4950*/  FSEL R7, R24, +INF , P4 ;  /* 0x7f80000018077808 */ /* 0x000fc80002000000 */
[C---:B------:R-:W-:Y:S01]  /*4960*/  FSETP.GEU.AND P5, PT, R60.reuse, R7, PT ;  /* 0x000000073c00720b */ /* 0x040fe20003fae000 */
[----:B------:R-:W-:Y:S01]  /*4970*/  FFMA R25, R25, R13, R30 ;  /* 0x0000000d19197223 */ /* 0x000fe2000000001e */
[----:B------:R-:W-:-:S11]  /*4980*/  FSETP.NAN.AND P6, PT, R60, R60, PT ;  /* 0x0000003c3c00720b */ /* 0x000fd60003fc8000 */
[----:B------:R-:W-:Y:S02]  /*4990*/  @P5 FSEL R60, R60, R7, P6 ;  /* 0x000000073c3c5208 */ /* 0x000fe40003000000 */
[----:B------:R-:W-:-:S04]  /*49a0*/  FSEL R7, R25, +INF , P4 ;  /* 0x7f80000019077808 */ /* 0x000fc80002000000 */
[----:B------:R-:W-:Y:S01]  /*49b0*/  FSETP.GEU.AND P5, PT, R60, R7, PT ;  /* 0x000000073c00720b */ /* 0x000fe20003fae000 */
[----:B------:R-:W-:Y:S01]  /*49c0*/  FFMA R26, R26, R14, R31 ;  /* 0x0000000e1a1a7223 */ /* 0x000fe2000000001f */
        /* <DEDUP_REMOVED lines=49> */
[----:B------:R-:W-:Y:S02]  /*4ce0*/  F2FP.BF16.PACK_AB R88, R89, R88 ;  /* 0x000000585958723e */ /* 0x000fe400000010ff */
[----:B------:R-:W-:Y:S02]  /*4cf0*/  F2FP.BF16.PACK_AB R89, R91, R90 ;  /* 0x0000005a5b59723e */ /* 0x000fe400000010ff */
[----:B0-----:R-:W-:Y:S02]  /*4d00*/  FSETP.GEU.AND P5, PT, R60, R7, PT ;  /* 0x000000073c00720b */ /* 0x001fe40003fae000 */
[----:B------:R-:W-:-:S02]  /*4d10*/  F2FP.BF16.PACK_AB R90, R53, R52 ;  /* 0x00000034355a723e */ /* 0x000fc400000010ff */
[----:B------:R-:W-:-:S09]  /*4d20*/  F2FP.BF16.PACK_AB R91, R55, R54 ;  /* 0x00000036375b723e */ /* 0x000fd200000010ff */
[----:B------:R-:W-:Y:S02]  /*4d30*/  @P5 SEL R60, R60, R7, P6 ;  /* 0x000000073c3c5207 */ /* 0x000fe40003000000 */
[----:B------:R-:W-:Y:S01]  /*4d40*/  LOP3.LUT R7, R82, R79, RZ, 0xfc, !PT ;  /* 0x0000004f52077212 */ /* 0x000fe200078efcff */
[----:B------:R-:W-:-:S04]  /*4d50*/  IMAD.IADD R79, R0, 0x1, R79 ;  /* 0x00000001004f7824 */ /* 0x000fc800078e024f */
[----:B------:R-:W-:Y:S01]  /*4d60*/  IMAD.WIDE R6, R7, R80, c[0x0][0x178] ;  /* 0x00005e0007067625 */ /* 0x000fe200078e0250 */
[----:B------:R-:W-:-:S03]  /*4d70*/  F2FP.BF16.PACK_AB R72, R73, R72 ;  /* 0x000000484948723e */ /* 0x000fc600000010ff */
[C---:B------:R-:W-:Y:S01]  /*4d80*/  IMAD R11, R9.reuse, 0xc00, R82 ;  /* 0x00000c00090b7824 */ /* 0x040fe200078e0252 */
[----:B------:R0:W-:Y:S01]  /*4d90*/  @!P1 STG.E.128 [R6.64], R88 ;  /* 0x0000005806009986 */ /* 0x0001e2000c101d04 */
[----:B------:R-:W-:Y:S01]  /*4da0*/  IMAD R17, R9, 0xc00, R0 ;  /* 0x00000c0009117824 */ /* 0x000fe200078e0200 */
[----:B------:R-:W-:Y:S01]  /*4db0*/  F2FP.BF16.PACK_AB R12, R49, R48 ;  /* 0x00000030310c723e */ /* 0x000fe200000010ff */
[----:B------:R-:W-:Y:S01]  /*4dc0*/  IMAD.WIDE R10, R11, R80, c[0x0][0x178] ;  /* 0x00005e000b0a7625 */ /* 0x000fe200078e0250 */
[----:B------:R-:W-:Y:S02]  /*4dd0*/  F2FP.BF16.PACK_AB R13, R51, R50 ;  /* 0x00000032330d723e */ /* 0x000fe400000010ff */
[----:B------:R-:W-:Y:S02]  /*4de0*/  F2FP.BF16.PACK_AB R14, R45, R44 ;  /* 0x0000002c2d0e723e */ /* 0x000fe400000010ff */
[----:B------:R-:W-:Y:S02]  /*4df0*/  F2FP.BF16.PACK_AB R15, R47, R46 ;  /* 0x0000002e2f0f723e */ /* 0x000fe400000010ff */
[----:B------:R-:W-:Y:S01]  /*4e00*/  F2FP.BF16.PACK_AB R73, R75, R74 ;  /* 0x0000004a4b49723e */ /* 0x000fe200000010ff */
[----:B------:R-:W-:Y:S01]  /*4e10*/  IMAD.WIDE R16, R17, R80, c[0x0][0x178] ;  /* 0x00005e0011107625 */ /* 0x000fe200078e0250 */
[----:B------:R-:W-:-:S02]  /*4e20*/  F2FP.BF16.PACK_AB R74, R37, R36 ;  /* 0x00000024254a723e */ /* 0x000fc400000010ff */
[----:B------:R-:W-:Y:S02]  /*4e30*/  F2FP.BF16.PACK_AB R75, R38, R41 ;  /* 0x00000029264b723e */ /* 0x000fe400000010ff */
[----:B------:R-:W-:Y:S01]  /*4e40*/  F2FP.BF16.PACK_AB R21, R21, R22 ;  /* 0x000000161515723e */ /* 0x000fe200000010ff */
[----:B0-----:R-:W-:Y:S01]  /*4e50*/  IMAD.WIDE R6, R79, R80, c[0x0][0x178] ;  /* 0x00005e004f067625 */ /* 0x001fe200078e0250 */
[----:B------:R-:W-:Y:S02]  /*4e60*/  F2FP.BF16.PACK_AB R20, R20, R5 ;  /* 0x000000051414723e */ /* 0x000fe400000010ff */
[----:B------:R-:W-:Y:S02]  /*4e70*/  F2FP.BF16.PACK_AB R22, R25, R24 ;  /* 0x000000181916723e */ /* 0x000fe400000010ff */
[----:B------:R-:W-:Y:S01]  /*4e80*/  F2FP.BF16.PACK_AB R23, R23, R26 ;  /* 0x0000001a1717723e */ /* 0x000fe200000010ff */
[----:B------:R-:W-:Y:S04]  /*4e90*/  @P3 STG.E.128 [R6.64], R12 ;  /* 0x0000000c06003986 */ /* 0x000fe8000c101d04 */
[----:B------:R-:W-:Y:S04]  /*4ea0*/  @!P2 STG.E.128 [R10.64], R72 ;  /* 0x000000480a00a986 */ /* 0x000fe8000c101d04 */
[----:B------:R-:W-:Y:S04]  /*4eb0*/  @P4 STG.E.128 [R16.64], R20 ;  /* 0x0000001410004986 */ /* 0x000fe8000c101d04 */
[----:B------:R-:W-:Y:S01]  /*4ec0*/  BAR.SYNC.DEFER_BLOCKING 0x0 ;  /* 0x0000000000007b1d */ /* 0x000fe20000010000 */
[----:B------:R-:W-:-:S05]  /*4ed0*/  LOP3.LUT P4, RZ, R77, 0x1f, RZ, 0xc0, !PT ;  /* 0x0000001f4dff7812 */ /* 0x000fca000788c0ff */
[----:B------:R-:W0:Y:S01]  /*4ee0*/  SHFL.BFLY PT, R9, R4, 0x10, 0x1f ;  /* 0x0e001f0004097f89 */ /* 0x000e2200000e0000 */
[----:B------:R-:W-:-:S03]  /*4ef0*/  ISETP.GE.AND P6, PT, R77, 0x10, PT ;  /* 0x000000104d00780c */ /* 0x000fc60003fc6270 */
[----:B------:R-:W1:Y:S04]  /*4f00*/  SHFL.BFLY PT, R5, R18, 0x10, 0x1f ;  /* 0x0e001f0012057f89 */ /* 0x000e6800000e0000 */
[----:B------:R-:W-:Y:S04]  /*4f10*/  @!P4 STS [R3], R8 ;  /* 0x000000080300c388 */ /* 0x000fe80000000800 */
[----:B------:R-:W-:Y:S04]  /*4f20*/  @!P4 STS [R3+0x20], R60 ;  /* 0x0000203c0300c388 */ /* 0x000fe80000000800 */
[----:B------:R-:W-:Y:S01]  /*4f30*/  BAR.SYNC.DEFER_BLOCKING 0x0 ;  /* 0x0000000000007b1d */ /* 0x000fe20000010000 */
[----:B0-----:R-:W-:-:S02]  /*4f40*/  FSETP.GT.AND P2, PT, R4, R9, PT ;  /* 0x000000090400720b */ /* 0x001fc40003f44000 */
[----:B-1----:R-:W-:Y:S02]  /*4f50*/  FSETP.GT.AND P1, PT, R18, R5, PT ;  /* 0x000000051200720b */ /* 0x002fe40003f24000 */
[C---:B------:R-:W-:Y:S01]  /*4f60*/  FSETP.NAN.AND P3, PT, R4.reuse, R4, PT ;  /* 0x000000040400720b */ /* 0x040fe20003f68000 */
[----:B------:R-:W-:Y:S08]  /*4f70*/  @!P6 LDS R2, [R77.X4] ;  /* 0x000000004d02e984 */ /* 0x000ff00000004800 */
[----:B------:R-:W-:-:S02]  /*4f80*/  @!P2 FSEL R4, R4, R9, P3 ;  /* 0x000000090404a208 */ /* 0x000fc40001800000 */
[----:B------:R-:W-:-:S03]  /*4f90*/  FSETP.NAN.AND P2, PT, R18, R18, PT ;  /* 0x000000121200720b */ /* 0x000fc60003f48000 */
[----:B------:R-:W0:Y:S01]  /*4fa0*/  SHFL.BFLY PT, R7, R4, 0x8, 0x1f ;  /* 0x0d001f0004077f89 */ /* 0x000e2200000e0000 */
[----:B------:R-:W-:-:S05]  /*4fb0*/  @!P1 FSEL R18, R18, R5, P2 ;  /* 0x0000000512129208 */ /* 0x000fca0001000000 */
[----:B------:R-:W1:Y:S01]  /*4fc0*/  SHFL.BFLY PT, R9, R18, 0x8, 0x1f ;  /* 0x0d001f0012097f89 */ /* 0x000e6200000e0000 */
[C---:B------:R-:W-:Y:S02]  /*4fd0*/  FSETP.NAN.AND P3, PT, R4.reuse, R4, PT ;  /* 0x000000040400720b */ /* 0x040fe40003f68000 */
[----:B0-----:R-:W-:Y:S01]  /*4fe0*/  FSETP.GT.AND P2, PT, R4, R7, PT ;  /* 0x000000070400720b */ /* 0x001fe20003f44000 */
[----:B------:R-:W0:Y:S01]  /*4ff0*/  SHFL.BFLY PT, R5, R2, 0x4, 0x1f ;  /* 0x0c801f0002057f89 */ /* 0x000e2200000e0000 */
[----:B-1----:R-:W-:-:S11]  /*5000*/  FSETP.GT.AND P1, PT, R18, R9, PT ;  /* 0x000000091200720b */ /* 0x002fd60003f24000 */
[----:B------:R-:W-:Y:S02]  /*5010*/  @!P2 FSEL R4, R4, R7, P3 ;  /* 0x000000070404a208 */ /* 0x000fe40001800000 */
[----:B------:R-:W-:-:S03]  /*5020*/  FSETP.NAN.AND P3, PT, R18, R18, PT ;  /* 0x000000121200720b */ /* 0x000fc60003f68000 */
[----:B------:R-:W1:Y:S01]  /*5030*/  SHFL.BFLY PT, R7, R4, 0x4, 0x1f ;  /* 0x0c801f0004077f89 */ /* 0x000e6200000e0000 */
[----:B------:R-:W-:Y:S02]  /*5040*/  @!P1 FSEL R18, R18, R9, P3 ;  /* 0x0000000912129208 */ /* 0x000fe40001800000 */
[C---:B------:R-:W-:Y:S02]  /*5050*/  FSETP.NAN.AND P1, PT, R2.reuse, R2, PT ;  /* 0x000000020200720b */ /* 0x040fe40003f28000 */
[----:B0-----:R-:W-:-:S04]  /*5060*/  FSETP.GEU.AND P2, PT, R2, R5, PT ;  /* 0x000000050200720b */ /* 0x001fc80003f4e000 */
[C---:B------:R-:W-:Y:S01]  /*5070*/  FSEL R5, R2.reuse, R5, !P2 ;  /* 0x0000000502057208 */ /* 0x040fe20005000000 */
[----:B------:R-:W0:Y:S03]  /*5080*/  SHFL.BFLY PT, R9, R18, 0x4, 0x1f ;  /* 0x0c801f0012097f89 */ /* 0x000e2600000e0000 */
[----:B------:R-:W-:-:S05]  /*5090*/  FSEL R2, R2, R5, P1 ;  /* 0x0000000502027208 */ /* 0x000fca0000800000 */
[----:B------:R-:W2:Y:S01]  /*50a0*/  SHFL.BFLY PT, R5, R2, 0x2, 0x1f ;  /* 0x0c401f0002057f89 */ /* 0x000ea200000e0000 */
[C---:B-1----:R-:W-:Y:S02]  /*50b0*/  FSETP.GT.AND P2, PT, R4.reuse, R7, PT ;  /* 0x000000070400720b */ /* 0x042fe40003f44000 */
[----:B------:R-:W-:Y:S02]  /*50c0*/  FSETP.NAN.AND P3, PT, R4, R4, PT ;  /* 0x000000040400720b */ /* 0x000fe40003f68000 */
[----:B0-----:R-:W-:-:S09]  /*50d0*/  FSETP.GT.AND P1, PT, R18, R9, PT ;  /* 0x000000091200720b */ /* 0x001fd20003f24000 */
[----:B------:R-:W-:Y:S02]  /*50e0*/  @!P2 FSEL R4, R4, R7, P3 ;  /* 0x000000070404a208 */ /* 0x000fe40001800000 */
[----:B------:R-:W-:Y:S02]  /*50f0*/  FSETP.NAN.AND P3, PT, R18, R18, PT ;  /* 0x000000121200720b */ /* 0x000fe40003f68000 */
[----:B--2---:R-:W-:Y:S01]  /*5100*/  FSETP.GEU.AND P2, PT, R2, R5, PT ;  /* 0x000000050200720b */ /* 0x004fe20003f4e000 */
[----:B------:R-:W0:Y:S01]  /*5110*/  SHFL.BFLY PT, R7, R4, 0x2, 0x1f ;  /* 0x0c401f0004077f89 */ /* 0x000e2200000e0000 */
[----:B------:R-:W-:Y:S02]  /*5120*/  @!P1 FSEL R18, R18, R9, P3 ;  /* 0x0000000912129208 */ /* 0x000fe40001800000 */
[----:B------:R-:W-:-:S03]  /*5130*/  FSETP.NAN.AND P1, PT, R2, R2, PT ;  /* 0x000000020200720b */ /* 0x000fc60003f28000 */
[----:B------:R-:W1:Y:S06]  /*5140*/  SHFL.BFLY PT, R9, R18, 0x2, 0x1f ;  /* 0x0c401f0012097f89 */ /* 0x000e6c00000e0000 */
[----:B------:R-:W-:-:S05]  /*5150*/  @P2 FSEL R2, R2, R5, P1 ;  /* 0x0000000502022208 */ /* 0x000fca0000800000 */
[----:B------:R-:W2:Y:S01]  /*5160*/  SHFL.BFLY PT, R5, R2, 0x1, 0x1f ;  /* 0x0c201f0002057f89 */ /* 0x000ea200000e0000 */
[C---:B0-----:R-:W-:Y:S02]  /*5170*/  FSETP.GT.AND P2, PT, R4.reuse, R7, PT ;  /* 0x000000070400720b */ /* 0x041fe40003f44000 */
[----:B------:R-:W-:Y:S02]  /*5180*/  FSETP.NAN.AND P3, PT, R4, R4, PT ;  /* 0x000000040400720b */ /* 0x000fe40003f68000 */
[----:B-1----:R-:W-:-:S09]  /*5190*/  FSETP.GT.AND P1, PT, R18, R9, PT ;  /* 0x000000091200720b */ /* 0x002fd20003f24000 */
[----:B------:R-:W-:Y:S02]  /*51a0*/  @!P2 FSEL R4, R4, R7, P3 ;  /* 0x000000070404a208 */ /* 0x000fe40001800000 */
[----:B--2---:R-:W-:Y:S02]  /*51b0*/  FSETP.GEU.AND P2, PT, R2, R5, PT ;  /* 0x000000050200720b */ /* 0x004fe40003f4e000 */
[----:B------:R-:W-:Y:S02]  /*51c0*/  FSETP.NAN.AND P3, PT, R18, R18, PT ;  /* 0x000000121200720b */ /* 0x000fe40003f68000 */
[----:B------:R-:W-:Y:S02]  /*51d0*/  ISETP.NE.AND P5, PT, R86, RZ, PT ;  /* 0x000000ff5600720c */ /* 0x000fe40003fa5270 */
[----:B------:R-:W-:Y:S02]  /*51e0*/  @!P1 FSEL R18, R18, R9, P3 ;  /* 0x0000000912129208 */ /* 0x000fe40001800000 */
[----:B------:R-:W-:-:S05]  /*51f0*/  FSETP.NAN.AND P1, PT, R2, R2, PT ;  /* 0x000000020200720b */ /* 0x000fca0003f28000 */
[----:B------:R-:W-:-:S05]  /*5200*/  @P2 SEL R2, R2, R5, P1 ;  /* 0x0000000502022207 */ /* 0x000fca0000800000 */
[----:B------:R-:W-:Y:S04]  /*5210*/  @P5 STS [R77.X4], R2 ;  /* 0x000000024d005388 */ /* 0x000fe80000004800 */
[----:B------:R-:W-:Y:S06]  /*5220*/  BAR.SYNC.DEFER_BLOCKING 0x0 ;  /* 0x0000000000007b1d */ /* 0x000fec0000010000 */
[----:B------:R-:W-:Y:S04]  /*5230*/  LDS R22, [RZ] ;  /* 0x00000000ff167984 */ /* 0x000fe80000000800 */
[----:B------:R-:W0:Y:S04]  /*5240*/  LDS R23, [0x20] ;  /* 0x00002000ff177984 */ /* 0x000e280000000800 */
[----:B------:R-:W-:Y:S06]  /*5250*/  BAR.SYNC.DEFER_BLOCKING 0x0 ;  /* 0x0000000000007b1d */ /* 0x000fec0000010000 */
[----:B------:R-:W1:Y:S04]  /*5260*/  SHFL.BFLY PT, R5, R4, 0x1, 0x1f ;  /* 0x0c201f0004057f89 */ /* 0x000e6800000e0000 */
[----:B------:R-:W2:Y:S01]  /*5270*/  SHFL.BFLY PT, R7, R18, 0x1, 0x1f ;  /* 0x0c201f0012077f89 */ /* 0x000ea200000e0000 */
[----:B------:R-:W-:-:S03]  /*5280*/  LOP3.LUT R6, R77, 0x1, RZ, 0xc0, !PT ;  /* 0x000000014d067812 */ /* 0x000fc600078ec0ff */
[----:B0-----:R-:W-:Y:S04]  /*5290*/  STS.64 [RZ], R22 ;  /* 0x00000016ff007388 */ /* 0x001fe80000000a00 */
[----:B------:R-:W-:Y:S01]  /*52a0*/  BAR.SYNC.DEFER_BLOCKING 0x0 ;  /* 0x0000000000007b1d */ /* 0x000fe20000010000 */
[----:B-1----:R-:W-:Y:S02]  /*52b0*/  FSETP.GT.AND P2, PT, R4, R5, PT ;  /* 0x000000050400720b */ /* 0x002fe40003f44000 */
[----:B--2---:R-:W-:Y:S02]  /*52c0*/  FSETP.GT.AND P1, PT, R18, R7, PT ;  /* 0x000000071200720b */ /* 0x004fe40003f24000 */
[C---:B------:R-:W-:Y:S01]  /*52d0*/  FSETP.NAN.AND P3, PT, R4.reuse, R4, PT ;  /* 0x000000040400720b */ /* 0x040fe20003f68000 */
[----:B------:R-:W-:Y:S08]  /*52e0*/  LDS R0, [R6.X4] ;  /* 0x0000000006007984 */ /* 0x000ff00000004800 */
[----:B------:R-:W-:Y:S01]  /*52f0*/  @!P2 SEL R4, R4, R5, P3 ;  /* 0x000000050404a207 */ /* 0x000fe20001800000 */
[----:B------:R-:W-:Y:S01]  /*5300*/  BAR.SYNC.DEFER_BLOCKING 0x0 ;  /* 0x0000000000007b1d */ /* 0x000fe20000010000 */
[----:B------:R-:W-:-:S04]  /*5310*/  FSETP.NAN.AND P2, PT, R18, R18, PT ;  /* 0x000000121200720b */ /* 0x000fc80003f48000 */
[----:B------:R-:W-:Y:S01]  /*5320*/  @!P1 SEL R18, R18, R7, P2 ;  /* 0x0000000712129207 */ /* 0x000fe20001000000 */
[----:B------:R-:W-:Y:S04]  /*5330*/  @!P4 STS [R3], R4 ;  /* 0x000000040300c388 */ /* 0x000fe80000000800 */
[----:B------:R-:W-:Y:S04]  /*5340*/  @!P4 STS [R3+0x20], R18 ;  /* 0x000020120300c388 */ /* 0x000fe80000000800 */
[----:B------:R-:W-:Y:S06]  /*5350*/  BAR.SYNC.DEFER_BLOCKING 0x0 ;  /* 0x0000000000007b1d */ /* 0x000fec0000010000 */
[----:B------:R-:W0:Y:S04]  /*5360*/  @!P6 LDS R76, [R77.X4] ;  /* 0x000000004d4ce984 */ /* 0x000e280000004800 */
[----:B0-----:R-:W0:Y:S01]  /*5370*/  SHFL.BFLY PT, R5, R76, 0x4, 0x1f ;  /* 0x0c801f004c057f89 */ /* 0x001e2200000e0000 */
[----:B------:R-:W-:-:S02]  /*5380*/  FSETP.NAN.AND P2, PT, R76, R76, PT ;  /* 0x0000004c4c00720b */ /* 0x000fc40003f48000 */
[----:B0-----:R-:W-:-:S04]  /*5390*/  FSETP.GT.AND P1, PT, R76, R5, PT ;  /* 0x000000054c00720b */ /* 0x001fc80003f24000 */
[----:B------:R-:W-:-:S04]  /*53a0*/  FSEL R5, R76, R5, P1 ;  /* 0x000000054c057208 */ /* 0x000fc80000800000 */
[----:B------:R-:W-:-:S05]  /*53b0*/  FSEL R2, R76, R5, P2 ;  /* 0x000000054c027208 */ /* 0x000fca0001000000 */
[----:B------:R-:W0:Y:S01]  /*53c0*/  SHFL.BFLY PT, R5, R2, 0x2, 0x1f ;  /* 0x0c401f0002057f89 */ /* 0x000e2200000e0000 */
[C---:B------:R-:W-:Y:S02]  /*53d0*/  FSETP.NAN.AND P2, PT, R2.reuse, R2, PT ;  /* 0x000000020200720b */ /* 0x040fe40003f48000 */
[----:B0-----:R-:W-:-:S13]  /*53e0*/  FSETP.GT.AND P1, PT, R2, R5, PT ;  /* 0x000000050200720b */ /* 0x001fda0003f24000 */
[----:B------:R-:W-:-:S05]  /*53f0*/  @!P1 FSEL R2, R2, R5, P2 ;  /* 0x0000000502029208 */ /* 0x000fca0001000000 */
[----:B------:R-:W0:Y:S01]  /*5400*/  SHFL.BFLY PT, R3, R2, 0x1, 0x1f ;  /* 0x0c201f0002037f89 */ /* 0x000e2200000e0000 */
[C---:B------:R-:W-:Y:S02]  /*5410*/  FSETP.NAN.AND P2, PT, R2.reuse, R2, PT ;  /* 0x000000020200720b */ /* 0x040fe40003f48000 */
[----:B0-----:R-:W-:-:S13]  /*5420*/  FSETP.GT.AND P1, PT, R2, R3, PT ;  /* 0x000000030200720b */ /* 0x001fda0003f24000 */
[----:B------:R-:W-:-:S05]  /*5430*/  @!P1 SEL R2, R2, R3, P2 ;  /* 0x0000000302029207 */ /* 0x000fca0001000000 */
[----:B------:R-:W-:Y:S04]  /*5440*/  @P5 STS [R77.X4], R2 ;  /* 0x000000024d005388 */ /* 0x000fe80000004800 */
[----:B------:R-:W-:Y:S06]  /*5450*/  BAR.SYNC.DEFER_BLOCKING 0x0 ;  /* 0x0000000000007b1d */ /* 0x000fec0000010000 */
[----:B------:R-:W-:Y:S04]  /*5460*/  LDS R24, [RZ] ;  /* 0x00000000ff187984 */ /* 0x000fe80000000800 */
[----:B------:R-:W0:Y:S04]  /*5470*/  LDS R25, [0x20] ;  /* 0x00002000ff197984 */ /* 0x000e280000000800 */
[----:B------:R-:W-:Y:S06]  /*5480*/  BAR.SYNC.DEFER_BLOCKING 0x0 ;  /* 0x0000000000007b1d */ /* 0x000fec0000010000 */
[----:B0-----:R-:W-:Y:S04]  /*5490*/  STS.64 [RZ], R24 ;  /* 0x00000018ff007388 */ /* 0x001fe80000000a00 */
[----:B------:R-:W-:Y:S06]  /*54a0*/  BAR.SYNC.DEFER_BLOCKING 0x0 ;  /* 0x0000000000007b1d */ /* 0x000fec0000010000 */
[----:B------:R0:W1:Y:S01]  /*54b0*/  LDS R3, [R6.X4] ;  /* 0x0000000006037984 */ /* 0x0000620000004800 */
[----:B------:R-:W-:-:S02]  /*54c0*/  LOP3.LUT P1, RZ, R77, 0xfe, RZ, 0xc0, !PT ;  /* 0x000000fe4dff7812 */ /* 0x000fc4000782c0ff */
[----:B------:R-:W-:-:S04]  /*54d0*/  LOP3.LUT R19, R78, 0x1, R77, 0xf8, !PT ;  /* 0x000000014e137812 */ /* 0x000fc800078ef84d */
[C---:B------:R-:W-:Y:S01]  /*54e0*/  ISETP.LT.AND P1, PT, R19.reuse, 0xe10, !P1 ;  /* 0x00000e101300780c */ /* 0x040fe20004f21270 */
[----:B------:R-:W-:Y:S01]  /*54f0*/  IMAD.WIDE R8, R19, R80, c[0x0][0x188] ;  /* 0x0000620013087625 */ /* 0x000fe200078e0250 */
[----:B------:R-:W-:-:S03]  /*5500*/  CS2R R4, SRZ ;  /* 0x0000000000047805 */ /* 0x000fc6000001ff00 */
[----:B------:R-:W-:Y:S01]  /*5510*/  IMAD.WIDE R12, R19, R80, c[0x0][0x190] ;  /* 0x00006400130c7625 */ /* 0x000fe200078e0250 */
[----:B0-----:R-:W-:-:S03]  /*5520*/  CS2R R6, SRZ ;  /* 0x0000000000067805 */ /* 0x001fc6000001ff00 */
[----:B------:R-:W-:-:S04]  /*5530*/  IMAD.WIDE R14, R19, R80, c[0x0][0x198] ;  /* 0x00006600130e7625 */ /* 0x000fc800078e0250 */
[----:B------:R-:W-:Y:S01]  /*5540*/  IMAD.WIDE R16, R19, R80, c[0x0][0x1a0] ;  /* 0x0000680013107625 */ /* 0x000fe200078e0250 */
[----:B-1----:R-:W-:-:S03]  /*5550*/  F2FP.BF16.PACK_AB R0, R3, R0 ;  /* 0x000000000300723e */ /* 0x002fc600000010ff */
[CC--:B------:R-:W-:Y:S01]  /*5560*/  IMAD.WIDE R2, R19.reuse, R80.reuse, c[0x0][0x180] ;  /* 0x0000600013027625 */ /* 0x0c0fe200078e0250 */
[C---:B------:R-:W-:Y:S02]  /*5570*/  PRMT R10, R0.reuse, 0x7632, R10 ;  /* 0x00007632000a7816 */ /* 0x040fe4000000000a */
[C---:B------:R-:W-:Y:S02]  /*5580*/  PRMT R21, R0.reuse, 0x7610, R21 ;  /* 0x0000761000157816 */ /* 0x040fe40000000015 */
[C---:B------:R-:W-:Y:S01]  /*5590*/  PRMT R26, R0.reuse, 0x7632, R26 ;  /* 0x00007632001a7816 */ /* 0x040fe2000000001a */
[----:B------:R0:W-:Y:S01]  /*55a0*/  @P1 STG.E.U16 [R2.64], R0 ;  /* 0x0000000002001986 */ /* 0x0001e2000c101504 */
[-C--:B------:R-:W-:Y:S01]  /*55b0*/  IMAD.WIDE R18, R19, R80.reuse, c[0x0][0x1a8] ;  /* 0x00006a0013127625 */ /* 0x080fe200078e0250 */
[----:B------:R-:W-:Y:S02]  /*55c0*/  PRMT R27, R0, 0x7632, R27 ;  /* 0x00007632001b7816 */ /* 0x000fe4000000001b */
[----:B------:R1:W-:Y:S04]  /*55d0*/  @P1 STG.E.U16 [R8.64], R10 ;  /* 0x0000000a08001986 */ /* 0x0003e8000c101504 */
[----:B------:R2:W-:Y:S01]  /*55e0*/  @P1 STG.E.U16 [R12.64], R21 ;  /* 0x000000150c001986 */ /* 0x0005e2000c101504 */
[----:B0-----:R-:W-:-:S03]  /*55f0*/  IMAD.WIDE R2, R81, R80, c[0x0][0x178] ;  /* 0x00005e0051027625 */ /* 0x001fc600078e0250 */
[----:B------:R-:W-:Y:S04]  /*5600*/  @P1 STG.E.U16 [R14.64], R26 ;  /* 0x0000001a0e001986 */ /* 0x000fe8000c101504 */
[----:B------:R0:W-:Y:S04]  /*5610*/  @P1 STG.E.U16 [R16.64], R0 ;  /* 0x0000000010001986 */ /* 0x0001e8000c101504 */
[----:B------:R3:W-:Y:S04]  /*5620*/  @P1 STG.E.U16 [R18.64], R27 ;  /* 0x0000001b12001986 */ /* 0x0007e8000c101504 */
[----:B------:R4:W5:Y:S01]  /*5630*/  @P0 LDG.E.EF.128 R4, [R2.64] ;  /* 0x0000000402040981 */ /* 0x000962000c0e1d00 */
[----:B-1----:R-:W-:Y:S01]  /*5640*/  CS2R R8, SRZ ;  /* 0x0000000000087805 */ /* 0x002fe2000001ff00 */
[----:B------:R-:W-:Y:S01]  /*5650*/  CS2R R10, SRZ ;  /* 0x00000000000a7805 */ /* 0x000fe2000001ff00 */
[----:B--2---:R-:W-:Y:S01]  /*5660*/  IMAD.WIDE R20, R85, R80, c[0x0][0x178] ;  /* 0x00005e0055147625 */ /* 0x004fe200078e0250 */
[----:B0-----:R-:W-:-:S04]  /*5670*/  CS2R R16, SRZ ;  /* 0x0000000000107805 */ /* 0x001fc8000001ff00 */
[----:B------:R0:W2:Y:S01]  /*5680*/  @P0 LDG.E.EF.128 R8, [R20.64] ;  /* 0x0000000414080981 */ /* 0x0000a2000c0e1d00 */
[----:B---3--:R-:W-:Y:S01]  /*5690*/  CS2R R18, SRZ ;  /* 0x0000000000127805 */ /* 0x008fe2000001ff00 */
[----:B0-----:R-:W-:-:S05]  /*56a0*/  IMAD.WIDE R20, R87, R80, c[0x0][0x178] ;  /* 0x00005e0057147625 */ /* 0x001fca00078e0250 */
[----:B------:R0:W3:Y:S01]  /*56b0*/  @P0 LDG.E.EF.128 R16, [R20.64] ;  /* 0x0000000414100981 */ /* 0x0000e2000c0e1d00 */
[----:B------:R-:W-:Y:S01]  /*56c0*/  CS2R R12, SRZ ;  /* 0x00000000000c7805 */ /* 0x000fe2000001ff00 */
[----:B------:R-:W-:Y:S01]  /*56d0*/  CS2R R14, SRZ ;  /* 0x00000000000e7805 */ /* 0x000fe2000001ff00 */
[----:B----4-:R-:W-:-:S05]  /*56e0*/  IMAD.WIDE R2, R83, R80, c[0x0][0x178] ;  /* 0x00005e0053027625 */ /* 0x010fca00078e0250 */
[----:B------:R1:W4:Y:S01]  /*56f0*/  @P0 LDG.E.EF.128 R12, [R2.64] ;  /* 0x00000004020c0981 */ /* 0x000322000c0e1d00 */
[----:B------:R-:W-:-:S04]  /*5700*/  FSETP.GE.AND P1, PT, R22, RZ, PT ;  /* 0x000000ff1600720b */ /* 0x000fc80003f26000 */
[----:B------:R-:W-:-:S05]  /*5710*/  FSEL R22, R22, RZ, !P1 ;  /* 0x000000ff16167208 */ /* 0x000fca0004800000 */
[----:B------:R-:W-:Y:S01]  /*5720*/  FADD R22, RZ, -R22 ;  /* 0x80000016ff167221 */ /* 0x000fe20000000000 */
[----:B------:R-:W-:-:S04]  /*5730*/  FSETP.GTU.AND P3, PT, R24, RZ, PT ;  /* 0x000000ff1800720b */ /* 0x000fc80003f6c000 */
[----:B------:R-:W-:Y:S02]  /*5740*/  FSETP.NAN.AND P2, PT, R22, R22, PT ;  /* 0x000000161600720b */ /* 0x000fe40003f48000 */
[C---:B------:R-:W-:Y:S02]  /*5750*/  FSETP.GE.AND P1, PT, R23.reuse, RZ, PT ;  /* 0x000000ff1700720b */ /* 0x040fe40003f26000 */
[----:B-1----:R-:W-:Y:S02]  /*5760*/  FSEL R3, R24, RZ, P3 ;  /* 0x000000ff18037208 */ /* 0x002fe40001800000 */
[----:B------:R-:W-:Y:S02]  /*5770*/  FSEL R23, R23, RZ, !P1 ;  /* 0x000000ff17177208 */ /* 0x000fe40004800000 */
[----:B------:R-:W-:-:S03]  /*5780*/  FSETP.GT.AND P1, PT, R22, R3, PT ;  /* 0x000000031600720b */ /* 0x000fc60003f24000 */
[----:B------:R-:W-:Y:S02]  /*5790*/  FADD R23, RZ, -R23 ;  /* 0x80000017ff177221 */ /* 0x000fe40000000000 */
[----:B------:R-:W-:Y:S02]  /*57a0*/  @!P2 FSEL R22, R22, R3, P1 ;  /* 0x000000031616a208 */ /* 0x000fe40000800000 */
[----:B------:R-:W-:Y:S02]  /*57b0*/  FSETP.GTU.AND P1, PT, R25, RZ, PT ;  /* 0x000000ff1900720b */ /* 0x000fe40003f2c000 */
[----:B------:R-:W-:Y:S01]  /*57c0*/  FSETP.NAN.AND P2, PT, R23, R23, PT ;  /* 0x000000171700720b */ /* 0x000fe20003f48000 */
[----:B------:R-:W-:Y:S01]  /*57d0*/  FMUL R22, R22, 0.0078740157186985015869 ;  /* 0x3c01020416167820 */ /* 0x000fe20000400000 */
[----:B------:R-:W-:-:S04]  /*57e0*/  FSEL R0, R25, RZ, P1 ;  /* 0x000000ff19007208 */ /* 0x000fc80000800000 */
[----:B------:R-:W-:Y:S02]  /*57f0*/  FSETP.GT.AND P3, PT, R22, 9.9999997473787516356e-06, PT ;  /* 0x3727c5ac1600780b */ /* 0x000fe40003f64000 */
[----:B------:R-:W-:-:S05]  /*5800*/  FSETP.GT.AND P1, PT, R23, R0, PT ;  /* 0x000000001700720b */ /* 0x000fca0003f24000 */
[----:B------:R-:W-:Y:S02]  /*5810*/  @!P2 FSEL R23, R23, R0, P1 ;  /* 0x000000001717a208 */ /* 0x000fe40000800000 */
[----:B------:R-:W-:-:S04]  /*5820*/  FSETP.NAN.AND P1, PT, R22, R22, PT ;  /* 0x000000161600720b */ /* 0x000fc80003f28000 */
[----:B------:R-:W-:Y:S01]  /*5830*/  @!P3 FSEL R22, R22, 9.9999997473787516356e-06, P1 ;  /* 0x3727c5ac1616b808 */ /* 0x000fe20000800000 */
[----:B------:R-:W-:-:S03]  /*5840*/  FMUL R23, R23, 0.0078740157186985015869 ;  /* 0x3c01020417177820 */ /* 0x000fc60000400000 */
[C---:B------:R-:W-:Y:S02]  /*5850*/  FSETP.GT.AND P3, PT, |R22|.reuse, 8.50705917302346158658e+37, PT ;  /* 0x7e8000001600780b */ /* 0x040fe40003f64200 */
[----:B------:R-:W-:Y:S02]  /*5860*/  FSETP.GEU.AND P4, PT, |R22|, 1.175494350822287508e-38, PT ;  /* 0x008000001600780b */ /* 0x000fe40003f8e200 */
[C---:B------:R-:W-:Y:S02]  /*5870*/  FSETP.GT.AND P1, PT, R23.reuse, 9.9999997473787516356e-06, PT ;  /* 0x3727c5ac1700780b */ /* 0x040fe40003f24000 */
[----:B------:R-:W-:-:S07]  /*5880*/  FSETP.NAN.AND P2, PT, R23, R23, PT ;  /* 0x000000171700720b */ /* 0x000fce0003f48000 */
[----:B------:R-:W-:-:S04]  /*5890*/  @P3 FMUL R22, R22, 0.25 ;  /* 0x3e80000016163820 */ /* 0x000fc80000400000 */
[----:B------:R-:W-:Y:S01]  /*58a0*/  @!P4 FMUL R22, R22, 16777216 ;  /* 0x4b8000001616c820 */ /* 0x000fe20000400000 */
[----:B------:R-:W-:Y:S01]  /*58b0*/  @!P1 FSEL R23, R23, 9.9999997473787516356e-06, P2 ;  /* 0x3727c5ac17179808 */ /* 0x000fe20001000000 */
[----:B------:R-:W-:-:S03]  /*58c0*/  IMAD.MOV.U32 R27, RZ, RZ, 0x3e800000 ;  /* 0x3e800000ff1b7424 */ /* 0x000fc600078e00ff */
[C---:B------:R-:W-:Y:S01]  /*58d0*/  FSETP.GT.AND P1, PT, |R23|.reuse, 8.50705917302346158658e+37, PT ;  /* 0x7e8000001700780b */ /* 0x040fe20003f24200 */
[----:B------:R-:W1:Y:S01]  /*58e0*/  MUFU.RCP R22, R22 ;  /* 0x0000001600167308 */ /* 0x000e620000001000 */
[----:B------:R-:W-:Y:S02]  /*58f0*/  FSETP.GEU.AND P2, PT, |R23|, 1.175494350822287508e-38, PT ;  /* 0x008000001700780b */ /* 0x000fe40003f4e200 */
[----:B------:R-:W-:-:S05]  /*5900*/  FSEL R3, R27, 1, P3 ;  /* 0x3f8000001b037808 */ /* 0x000fca0001800000 */
[----:B------:R-:W-:-:S04]  /*5910*/  @!P4 FMUL R3, R3, 16777216 ;  /* 0x4b8000000303c820 */ /* 0x000fc80000400000 */
[----:B------:R-:W-:Y:S01]  /*5920*/  @P1 FMUL R23, R23, 0.25 ;  /* 0x3e80000017171820 */ /* 0x000fe20000400000 */
[----:B-1----:R-:W-:-:S03]  /*5930*/  FMUL R33, R22, R3 ;  /* 0x0000000316217220 */ /* 0x002fc60000400000 */
[----:B------:R-:W-:-:S04]  /*5940*/  @!P2 FMUL R23, R23, 16777216 ;  /* 0x4b8000001717a820 */ /* 0x000fc80000400000 */
[----:B------:R-:W1:Y:S01]  /*5950*/  MUFU.RCP R26, R23 ;  /* 0x00000017001a7308 */ /* 0x000e620000001000 */
[----:B------:R-:W-:-:S05]  /*5960*/  FSEL R27, R27, 1, P1 ;  /* 0x3f8000001b1b7808 */ /* 0x000fca0000800000 */
[----:B------:R-:W-:-:S04]  /*5970*/  @!P2 FMUL R27, R27, 16777216 ;  /* 0x4b8000001b1ba820 */ /* 0x000fc80000400000 */
[----:B-1----:R-:W-:Y:S01]  /*5980*/  FMUL R34, R26, R27 ;  /* 0x0000001b1a227220 */ /* 0x002fe20000400000 */
[----:B-----5:R-:W-:Y:S02]  /*5990*/  IMAD.U32 R0, R4, 0x10000, RZ ;  /* 0x0001000004007824 */ /* 0x020fe400078e00ff */
[----:B------:R-:W-:Y:S02]  /*59a0*/  IMAD.U32 R2, R5, 0x10000, RZ ;  /* 0x0001000005027824 */ /* 0x000fe400078e00ff */
[-C--:B------:R-:W-:Y:S01]  /*59b0*/  FMUL R0, R0, R33.reuse ;  /* 0x0000002100007220 */ /* 0x080fe20000400000 */
[----:B------:R-:W-:Y:S01]  /*59c0*/  IMAD.U32 R3, R6, 0x10000, RZ ;  /* 0x0001000006037824 */ /* 0x000fe200078e00ff */
[----:B------:R-:W-:-:S04]  /*59d0*/  FMUL R2, R2, R33 ;  /* 0x0000002102027220 */ /* 0x000fc80000400000 */
[----:B------:R-:W1:Y:S01]  /*59e0*/  FRND R0, R0 ;  /* 0x0000000000007307 */ /* 0x000e620000201000 */
[----:B------:R-:W-:Y:S01]  /*59f0*/  FMUL R3, R3, R33 ;  /* 0x0000002103037220 */ /* 0x000fe20000400000 */
[----:B0-----:R-:W-:-:S06]  /*5a00*/  IMAD.U32 R20, R7, 0x10000, RZ ;  /* 0x0001000007147824 */ /* 0x001fcc00078e00ff */
[----:B------:R-:W0:Y:S01]  /*5a10*/  FRND R2, R2 ;  /* 0x0000000200027307 */ /* 0x000e220000201000 */
[----:B------:R-:W-:Y:S01]  /*5a20*/  FMUL R20, R20, R33 ;  /* 0x0000002114147220 */ /* 0x000fe20000400000 */
[----:B------:R-:W-:Y:S01]  /*5a30*/  PRMT R4, R4, 0x7632, R4 ;  /* 0x0000763204047816 */ /* 0x000fe20000000004 */
[----:B--2---:R-:W-:Y:S02]  /*5a40*/  IMAD.U32 R21, R8, 0x10000, RZ ;  /* 0x0001000008157824 */ /* 0x004fe400078e00ff */
[----:B---3--:R-:W-:-:S03]  /*5a50*/  IMAD.U32 R32, R19, 0x10000, RZ ;  /* 0x0001000013207824 */ /* 0x008fc600078e00ff */
[----:B------:R-:W2:Y:S01]  /*5a60*/  FRND R3, R3 ;  /* 0x0000000300037307 */ /* 0x000ea20000201000 */
[----:B------:R-:W-:Y:S01]  /*5a70*/  FMUL R35, R32, R34 ;  /* 0x0000002220237220 */ /* 0x000fe20000400000 */
[----:B-1----:R-:W-:Y:S01]  /*5a80*/  FSETP.GT.AND P2, PT, R0, -127, PT ;  /* 0xc2fe00000000780b */ /* 0x002fe20003f44000 */
[----:B------:R-:W-:Y:S01]  /*5a90*/  IMAD.U32 R32, R4, 0x10000, RZ ;  /* 0x0001000004207824 */ /* 0x000fe200078e00ff */
[----:B------:R-:W-:Y:S01]  /*5aa0*/  FMUL R21, R21, R33 ;  /* 0x0000002115157220 */ /* 0x000fe20000400000 */
[----:B------:R-:W-:-:S03]  /*5ab0*/  PRMT R5, R5, 0x7632, R5 ;  /* 0x0000763205057816 */ /* 0x000fc60000000005 */
[----:B------:R-:W1:Y:S01]  /*5ac0*/  FRND R20, R20 ;  /* 0x0000001400147307 */ /* 0x000e620000201000 */
[-C--:B------:R-:W-:Y:S01]  /*5ad0*/  FMUL R32, R32, R33.reuse ;  /* 0x0000002120207220 */ /* 0x080fe20000400000 */
[----:B0-----:R-:W-:Y:S01]  /*5ae0*/  FSETP.GT.AND P3, PT, R2, -127, PT ;  /* 0xc2fe00000200780b */ /* 0x001fe20003f64000 */
[----:B------:R-:W-:Y:S01]  /*5af0*/  IMAD.U32 R5, R5, 0x10000, RZ ;  /* 0x0001000005057824 */ /* 0x000fe200078e00ff */
[----:B------:R-:W-:Y:S02]  /*5b00*/  FSETP.NAN.AND P4, PT, R0, R0, PT ;  /* 0x000000000000720b */ /* 0x000fe40003f88000 */
[----:B------:R-:W-:Y:S02]  /*5b10*/  PRMT R6, R6, 0x7632, R6 ;  /* 0x0000763206067816 */ /* 0x000fe40000000006 */
[----:B------:R-:W0:Y:S01]  /*5b20*/  FRND R21, R21 ;  /* 0x0000001500157307 */ /* 0x000e220000201000 */
[----:B--2---:R-:W-:Y:S01]  /*5b30*/  FSETP.GT.AND P1, PT, R3, -127, PT ;  /* 0xc2fe00000300780b */ /* 0x004fe20003f24000 */
[----:B------:R-:W-:Y:S01]  /*5b40*/  FMUL R5, R5, R33 ;  /* 0x0000002105057220 */ /* 0x000fe20000400000 */
[----:B------:R-:W-:Y:S01]  /*5b50*/  @!P2 FSEL R0, R0, -127, P4 ;  /* 0xc2fe00000000a808 */ /* 0x000fe20002000000 */
[----:B------:R-:W-:Y:S01]  /*5b60*/  IMAD.U32 R22, R9, 0x10000, RZ ;  /* 0x0001000009167824 */ /* 0x000fe200078e00ff */
[----:B------:R-:W-:-:S03]  /*5b70*/  FSETP.NAN.AND P2, PT, R2, R2, PT ;  /* 0x000000020200720b */ /* 0x000fc60003f48000 */
[----:B------:R-:W2:Y:S01]  /*5b80*/  FRND R32, R32 ;  /* 0x0000002000207307 */ /* 0x000ea20000201000 */
[----:B------:R-:W-:Y:S01]  /*5b90*/  IMAD.U32 R23, R10, 0x10000, RZ ;  /* 0x000100000a177824 */ /* 0x000fe200078e00ff */
[----:B------:R-:W-:Y:S01]  /*5ba0*/  PRMT R7, R7, 0x7632, R7 ;  /* 0x0000763207077816 */ /* 0x000fe20000000007 */
[----:B------:R-:W-:Y:S01]  /*5bb0*/  IMAD.U32 R24, R11, 0x10000, RZ ;  /* 0x000100000b187824 */ /* 0x000fe200078e00ff */
[----:B------:R-:W-:Y:S01]  /*5bc0*/  PRMT R8, R8, 0x7632, R8 ;  /* 0x0000763208087816 */ /* 0x000fe20000000008 */
[----:B------:R-:W-:Y:S01]  /*5bd0*/  IMAD.U32 R6, R6, 0x10000, RZ ;  /* 0x0001000006067824 */ /* 0x000fe200078e00ff */
[----:B------:R-:W-:Y:S02]  /*5be0*/  PRMT R9, R9, 0x7632, R9 ;  /* 0x0000763209097816 */ /* 0x000fe40000000009 */
[----:B------:R-:W-:Y:S02]  /*5bf0*/  PRMT R10, R10, 0x7632, R10 ;  /* 0x000076320a0a7816 */ /* 0x000fe4000000000a */
[----:B------:R-:W-:Y:S01]  /*5c00*/  PRMT R11, R11, 0x7632, R11 ;  /* 0x000076320b0b7816 */ /* 0x000fe2000000000b */
[----:B------:R-:W3:Y:S01]  /*5c10*/  FRND R5, R5 ;  /* 0x0000000500057307 */ /* 0x000ee20000201000 */
[----:B-1----:R-:W-:Y:S01]  /*5c20*/  FSETP.GT.AND P4, PT, R20, -127, PT ;  /* 0xc2fe00001400780b */ /* 0x002fe20003f84000 */
[----:B------:R-:W-:Y:S01]  /*5c30*/  FMUL R6, R6, R33 ;  /* 0x0000002106067220 */ /* 0x000fe20000400000 */
[----:B------:R-:W-:Y:S01]  /*5c40*/  @!P3 FSEL R2, R2, -127, P2 ;  /* 0xc2fe00000202b808 */ /* 0x000fe20001000000 */
[C---:B----4-:R-:W-:Y:S01]  /*5c50*/  IMAD.U32 R25, R12.reuse, 0x10000, RZ ;  /* 0x000100000c197824 */ /* 0x050fe200078e00ff */
[----:B------:R-:W-:Y:S01]  /*5c60*/  FSETP.NAN.AND P2, PT, R3, R3, PT ;  /* 0x000000030300720b */ /* 0x000fe20003f48000 */
[C---:B------:R-:W-:Y:S01]  /*5c70*/  IMAD.U32 R26, R13.reuse, 0x10000, RZ ;  /* 0x000100000d1a7824 */ /* 0x040fe200078e00ff */
[----:B------:R-:W-:Y:S01]  /*5c80*/  PRMT R12, R12, 0x7632, R12 ;  /* 0x000076320c0c7816 */ /* 0x000fe2000000000c */
        /* <DEDUP_REMOVED lines=10> */
[----:B------:R-:W-:Y:S01]  /*5d30*/  IMAD.U32 R7, R7, 0x10000, RZ ;  /* 0x0001000007077824 */ /* 0x000fe200078e00ff */
[----:B------:R-:W-:Y:S01]  /*5d40*/  PRMT R18, R18, 0x7632, R18 ;  /* 0x0000763212127816 */ /* 0x000fe20000000012 */
[----:B------:R-:W-:Y:S01]  /*5d50*/  IMAD.U32 R8, R8, 0x10000, RZ ;  /* 0x0001000008087824 */ /* 0x000fe200078e00ff */
[----:B------:R-:W-:Y:S01]  /*5d60*/  PRMT R19, R19, 0x7632, R19 ;  /* 0x0000763213137816 */ /* 0x000fe20000000013 */
[----:B------:R-:W-:-:S02]  /*5d70*/  IMAD.U32 R9, R9, 0x10000, RZ ;  /* 0x0001000009097824 */ /* 0x000fc400078e00ff */
[----:B------:R-:W-:Y:S02]  /*5d80*/  IMAD.U32 R10, R10, 0x10000, RZ ;  /* 0x000100000a0a7824 */ /* 0x000fe400078e00ff */
[----:B------:R-:W-:Y:S01]  /*5d90*/  IMAD.U32 R11, R11, 0x10000, RZ ;  /* 0x000100000b0b7824 */ /* 0x000fe200078e00ff */
[----:B------:R-:W-:Y:S01]  /*5da0*/  @!P1 FSEL R3, R3, -127, P2 ;  /* 0xc2fe000003039808 */ /* 0x000fe20001000000 */
[-C--:B------:R-:W-:Y:S01]  /*5db0*/  FMUL R22, R22, R33.reuse ;  /* 0x0000002116167220 */ /* 0x080fe20000400000 */
[-C--:B------:R-:W-:Y:S01]  /*5dc0*/  FMUL R23, R23, R33.reuse ;  /* 0x0000002117177220 */ /* 0x080fe20000400000 */
[-C--:B------:R-:W-:Y:S01]  /*5dd0*/  FMUL R24, R24, R33.reuse ;  /* 0x0000002118187220 */ /* 0x080fe20000400000 */
[-C--:B------:R-:W-:Y:S01]  /*5de0*/  FMUL R7, R7, R33.reuse ;  /* 0x0000002107077220 */ /* 0x080fe20000400000 */
[-C--:B------:R-:W-:Y:S01]  /*5df0*/  FMUL R8, R8, R33.reuse ;  /* 0x0000002108087220 */ /* 0x080fe20000400000 */
[-C--:B------:R-:W-:Y:S01]  /*5e00*/  FMUL R9, R9, R33.reuse ;  /* 0x0000002109097220 */ /* 0x080fe20000400000 */
[-C--:B------:R-:W-:Y:S01]  /*5e10*/  FMUL R10, R10, R33.reuse ;  /* 0x000000210a0a7220 */ /* 0x080fe20000400000 */
[----:B------:R-:W-:Y:S01]  /*5e20*/  FMUL R11, R11, R33 ;  /* 0x000000210b0b7220 */ /* 0x000fe20000400000 */
[----:B0-----:R-:W-:Y:S01]  /*5e30*/  FSETP.GT.AND P2, PT, R21, -127, PT ;  /* 0xc2fe00001500780b */ /* 0x001fe20003f44000 */
[----:B------:R-:W0:Y:S01]  /*5e40*/  FRND R6, R6 ;  /* 0x0000000600067307 */ /* 0x000e220000201000 */
[----:B------:R-:W-:Y:S01]  /*5e50*/  IMAD.U32 R12, R12, 0x10000, RZ ;  /* 0x000100000c0c7824 */ /* 0x000fe200078e00ff */
[----:B--2---:R-:W-:Y:S01]  /*5e60*/  FSETP.GT.AND P3, PT, R32, -127, PT ;  /* 0xc2fe00002000780b */ /* 0x004fe20003f64000 */
[----:B------:R-:W-:Y:S01]  /*5e70*/  IMAD.U32 R13, R13, 0x10000, RZ ;  /* 0x000100000d0d7824 */ /* 0x000fe200078e00ff */
[----:B------:R-:W-:Y:S01]  /*5e80*/  FSETP.NAN.AND P1, PT, R20, R20, PT ;  /* 0x000000141400720b */ /* 0x000fe20003f28000 */
[----:B------:R-:W-:-:S02]  /*5e90*/  IMAD.U32 R14, R14, 0x10000, RZ ;  /* 0x000100000e0e7824 */ /* 0x000fc400078e00ff */
[----:B------:R-:W-:Y:S01]  /*5ea0*/  IMAD.U32 R15, R15, 0x10000, RZ ;  /* 0x000100000f0f7824 */ /* 0x000fe200078e00ff */
[----:B------:R-:W1:Y:S01]  /*5eb0*/  F2I.S16.TRUNC.NTZ R33, R0 ;  /* 0x0000000000217305 */ /* 0x000e62000020e900 */
[----:B------:R-:W-:Y:S02]  /*5ec0*/  IMAD.U32 R16, R16, 0x10000, RZ ;  /* 0x0001000010107824 */ /* 0x000fe400078e00ff */
[----:B------:R-:W-:Y:S02]  /*5ed0*/  IMAD.U32 R17, R17, 0x10000, RZ ;  /* 0x0001000011117824 */ /* 0x000fe400078e00ff */
[----:B------:R-:W-:Y:S02]  /*5ee0*/  IMAD.U32 R18, R18, 0x10000, RZ ;  /* 0x0001000012127824 */ /* 0x000fe400078e00ff */
[----:B------:R-:W-:Y:S01]  /*5ef0*/  IMAD.U32 R19, R19, 0x10000, RZ ;  /* 0x0001000013137824 */ /* 0x000fe200078e00ff */
[-C--:B------:R-:W-:Y:S01]  /*5f00*/  FMUL R25, R25, R34.reuse ;  /* 0x0000002219197220 */ /* 0x080fe20000400000 */
        /* <DEDUP_REMOVED lines=14> */
[----:B------:R-:W-:Y:S01]  /*5ff0*/  @!P4 FSEL R20, R20, -127, P1 ;  /* 0xc2fe00001414c808 */ /* 0x000fe20000800000 */
[----:B------:R-:W2:Y:S01]  /*6000*/  F2I.S16.TRUNC.NTZ R34, R2 ;  /* 0x0000000200227305 */ /* 0x000ea2000020e900 */
[----:B------:R-:W-:-:S02]  /*6010*/  FSETP.GEU.AND P1, PT, R0, 127, PT ;  /* 0x42fe00000000780b */ /* 0x000fc40003f2e000 */
[----:B---3--:R-:W-:Y:S02]  /*6020*/  FSETP.GT.AND P5, PT, R5, -127, PT ;  /* 0xc2fe00000500780b */ /* 0x008fe40003fa4000 */
[C---:B------:R-:W-:Y:S02]  /*6030*/  FSETP.NAN.AND P6, PT, R21.reuse, R21, PT ;  /* 0x000000151500720b */ /* 0x040fe40003fc8000 */
[----:B------:R-:W-:Y:S02]  /*6040*/  FSETP.NAN.AND P4, PT, R32, R32, PT ;  /* 0x000000202000720b */ /* 0x000fe40003f88000 */
[----:B------:R-:W-:Y:S01]  /*6050*/  @!P2 FSEL R21, R21, -127, P6 ;  /* 0xc2fe00001515a808 */ /* 0x000fe20003000000 */
[----:B------:R-:W3:Y:S01]  /*6060*/  FRND R7, R7 ;  /* 0x0000000700077307 */ /* 0x000ee20000201000 */
[----:B------:R-:W-:Y:S02]  /*6070*/  FSETP.GEU.AND P2, PT, R2, 127, PT ;  /* 0x42fe00000200780b */ /* 0x000fe40003f4e000 */
[----:B------:R-:W-:-:S02]  /*6080*/  @!P3 FSEL R32, R32, -127, P4 ;  /* 0xc2fe00002020b808 */ /* 0x000fc40002000000 */
[----:B------:R-:W-:-:S03]  /*6090*/  FSETP.NAN.AND P4, PT, R0, R0, PT ;  /* 0x000000000000720b */ /* 0x000fc60003f88000 */
[----:B------:R-:W4:Y:S01]  /*60a0*/  F2I.S16.TRUNC.NTZ R36, R3 ;  /* 0x0000000300247305 */ /* 0x000f22000020e900 */
[----:B0-----:R-:W-:Y:S02]  /*60b0*/  FSETP.GT.AND P3, PT, R6, -127, PT ;  /* 0xc2fe00000600780b */ /* 0x001fe40003f64000 */
[----:B------:R-:W-:-:S05]  /*60c0*/  FSETP.NAN.AND P6, PT, R5, R5, PT ;  /* 0x000000050500720b */ /* 0x000fca0003fc8000 */
[----:B------:R1:W-:Y:S01]  /*60d0*/  FRND R4, R35 ;  /* 0x0000002300047307 */ /* 0x0003e20000201000 */
[----:B------:R-:W-:Y:S02]  /*60e0*/  @!P5 FSEL R5, R5, -127, P6 ;  /* 0xc2fe00000505d808 */ /* 0x000fe40003000000 */
[----:B------:R-:W-:Y:S02]  /*60f0*/  FSETP.NAN.AND P5, PT, R2, R2, PT ;  /* 0x000000020200720b */ /* 0x000fe40003fa8000 */
[----:B-1----:R-:W-:-:S03]  /*6100*/  LOP3.LUT R35, R33, 0xffff, RZ, 0xc0, !PT ;  /* 0x0000ffff21237812 */ /* 0x002fc600078ec0ff */
[----:B------:R-:W0:Y:S01]  /*6110*/  FRND R22, R22 ;  /* 0x0000001600167307 */ /* 0x000e220000201000 */
[----:B--2---:R-:W-:Y:S02]  /*6120*/  LOP3.LUT R33, R34, 0xffff, RZ, 0xc0, !PT ;  /* 0x0000ffff22217812 */ /* 0x004fe400078ec0ff */
[----:B------:R-:W-:Y:S02]  /*6130*/  @P1 SEL R35, R35, 0x7f, P4 ;  /* 0x0000007f23231807 */ /* 0x000fe40002000000 */
[----:B------:R-:W-:-:S03]  /*6140*/  FSETP.GEU.AND P1, PT, R3, 127, PT ;  /* 0x42fe00000300780b */ /* 0x000fc60003f2e000 */
[----:B------:R-:W1:Y:S01]  /*6150*/  F2I.S16.TRUNC.NTZ R37, R20 ;  /* 0x0000001400257305 */ /* 0x000e62000020e900 */
[----:B------:R-:W-:Y:S02]  /*6160*/  FSETP.NAN.AND P6, PT, R6, R6, PT ;  /* 0x000000060600720b */ /* 0x000fe40003fc8000 */
[----:B------:R-:W-:Y:S02]  /*6170*/  @P2 SEL R33, R33, 0x7f, P5 ;  /* 0x0000007f21212807 */ /* 0x000fe40002800000 */
[----:B------:R-:W-:Y:S02]  /*6180*/  FSETP.GEU.AND P2, PT, R20, 127, PT ;  /* 0x42fe00001400780b */ /* 0x000fe40003f4e000 */
[----:B------:R-:W-:Y:S01]  /*6190*/  @!P3 FSEL R6, R6, -127, P6 ;  /* 0xc2fe00000606b808 */ /* 0x000fe20003000000 */
[----:B------:R-:W2:Y:S01]  /*61a0*/  FRND R23, R23 ;  /* 0x0000001700177307 */ /* 0x000ea20000201000 */
[----:B---3--:R-:W-:Y:S02]  /*61b0*/  FSETP.GT.AND P4, PT, R7, -127, PT ;  /* 0xc2fe00000700780b */ /* 0x008fe40003f84000 */
[----:B------:R-:W-:-:S02]  /*61c0*/  FSETP.NAN.AND P3, PT, R3, R3, PT ;  /* 0x000000030300720b */ /* 0x000fc40003f68000 */
[----:B----4-:R-:W-:-:S03]  /*61d0*/  LOP3.LUT R36, R36, 0xffff, RZ, 0xc0, !PT ;  /* 0x0000ffff24247812 */ /* 0x010fc600078ec0ff */
[----:B------:R-:W3:Y:S01]  /*61e0*/  F2I.S16.TRUNC.NTZ R0, R32 ;  /* 0x0000002000007305 */ /* 0x000ee2000020e900 */
[----:B------:R-:W-:Y:S02]  /*61f0*/  @P1 SEL R36, R36, 0x7f, P3 ;  /* 0x0000007f24241807 */ /* 0x000fe40001800000 */
[----:B------:R-:W-:Y:S02]  /*6200*/  FSETP.GEU.AND P1, PT, R32, 127, PT ;  /* 0x42fe00002000780b */ /* 0x000fe40003f2e000 */
[----:B0-----:R-:W-:-:S03]  /*6210*/  FSETP.GT.AND P5, PT, R22, -127, PT ;  /* 0xc2fe00001600780b */ /* 0x001fc60003fa4000 */
[----:B------:R-:W0:Y:S01]  /*6220*/  F2I.S16.TRUNC.NTZ R2, R5 ;  /* 0x0000000500027305 */ /* 0x000e22000020e900 */
[----:B------:R-:W-:Y:S02]  /*6230*/  FSETP.NAN.AND P3, PT, R20, R20, PT ;  /* 0x000000141400720b */ /* 0x000fe40003f68000 */
[----:B-1----:R-:W-:Y:S02]  /*6240*/  LOP3.LUT R37, R37, 0xffff, RZ, 0xc0, !PT ;  /* 0x0000ffff25257812 */ /* 0x002fe400078ec0ff */
[----:B------:R-:W-:Y:S02]  /*6250*/  FSETP.NAN.AND P6, PT, R7, R7, PT ;  /* 0x000000070700720b */ /* 0x000fe40003fc8000 */
[----:B------:R-:W-:Y:S01]  /*6260*/  @P2 SEL R37, R37, 0x7f, P3 ;  /* 0x0000007f25252807 */ /* 0x000fe20001800000 */
[----:B------:R-:W1:Y:S01]  /*6270*/  FRND R24, R24 ;  /* 0x0000001800187307 */ /* 0x000e620000201000 */
[----:B------:R-:W-:Y:S02]  /*6280*/  FSETP.GEU.AND P2, PT, R5, 127, PT ;  /* 0x42fe00000500780b */ /* 0x000fe40003f4e000 */
[----:B------:R-:W-:-:S02]  /*6290*/  @!P4 FSEL R7, R7, -127, P6 ;  /* 0xc2fe00000707c808 */ /* 0x000fc40003000000 */
[----:B--2---:R-:W-:-:S03]  /*62a0*/  FSETP.GT.AND P4, PT, R23, -127, PT ;  /* 0xc2fe00001700780b */ /* 0x004fc60003f84000 */
[----:B------:R-:W2:Y:S01]  /*62b0*/  F2I.S16.TRUNC.NTZ R3, R6 ;  /* 0x0000000600037305 */ /* 0x000ea2000020e900 */
[----:B------:R-:W-:Y:S02]  /*62c0*/  FSETP.NAN.AND P3, PT, R32, R32, PT ;  /* 0x000000202000720b */ /* 0x000fe40003f68000 */
[----:B---3--:R-:W-:Y:S02]  /*62d0*/  LOP3.LUT R0, R0, 0xffff, RZ, 0xc0, !PT ;  /* 0x0000ffff00007812 */ /* 0x008fe400078ec0ff */
[----:B------:R-:W-:Y:S02]  /*62e0*/  FSETP.NAN.AND P6, PT, R22, R22, PT ;  /* 0x000000161600720b */ /* 0x000fe40003fc8000 */
[----:B------:R-:W-:Y:S01]  /*62f0*/  @P1 SEL R0, R0, 0x7f, P3 ;  /* 0x0000007f00001807 */ /* 0x000fe20001800000 */
[----:B------:R-:W3:Y:S01]  /*6300*/  FRND R8, R8 ;  /* 0x0000000800087307 */ /* 0x000ee20000201000 */
[----:B------:R-:W-:Y:S02]  /*6310*/  @!P5 FSEL R22, R22, -127, P6 ;  /* 0xc2fe00001616d808 */ /* 0x000fe40003000000 */
[----:B------:R-:W-:-:S02]  /*6320*/  FSETP.GEU.AND P1, PT, R6, 127, PT ;  /* 0x42fe00000600780b */ /* 0x000fc40003f2e000 */
[----:B------:R-:W-:-:S03]  /*6330*/  FSETP.NAN.AND P5, PT, R5, R5, PT ;  /* 0x000000050500720b */ /* 0x000fc60003fa8000 */
[----:B------:R-:W4:Y:S01]  /*6340*/  FRND R25, R25 ;  /* 0x0000001900197307 */ /* 0x000f220000201000 */
[----:B0-----:R-:W-:Y:S02]  /*6350*/  LOP3.LUT R2, R2, 0xffff, RZ, 0xc0, !PT ;  /* 0x0000ffff02027812 */ /* 0x001fe400078ec0ff */
[----:B------:R-:W-:-:S05]  /*6360*/  FSETP.NAN.AND P6, PT, R23, R23, PT ;  /* 0x000000171700720b */ /* 0x000fca0003fc8000 */
[----:B------:R-:W0:Y:S01]  /*6370*/  F2I.S16.TRUNC.NTZ R20, R7 ;  /* 0x0000000700147305 */ /* 0x000e22000020e900 */
[----:B------:R-:W-:Y:S02]  /*6380*/  @P2 SEL R2, R2, 0x7f, P5 ;  /* 0x0000007f02022807 */ /* 0x000fe40002800000 */
[----:B------:R-:W-:-:S05]  /*6390*/  FSETP.GEU.AND P2, PT, R7, 127, PT ;  /* 0x42fe00000700780b */ /* 0x000fca0003f4e000 */
[----:B------:R-:W5:Y:S01]  /*63a0*/  FRND R9, R9 ;  /* 0x0000000900097307 */ /* 0x000f620000201000 */
[----:B------:R-:W-:Y:S02]  /*63b0*/  @!P4 FSEL R23, R23, -127, P6 ;  /* 0xc2fe00001717c808 */ /* 0x000fe40003000000 */
[----:B------:R-:W-:Y:S02]  /*63c0*/  FSETP.NAN.AND P3, PT, R6, R6, PT ;  /* 0x000000060600720b */ /* 0x000fe40003f68000 */
[----:B-1----:R-:W-:Y:S02]  /*63d0*/  FSETP.GT.AND P4, PT, R24, -127, PT ;  /* 0xc2fe00001800780b */ /* 0x002fe40003f84000 */
[----:B--2---:R-:W-:Y:S01]  /*63e0*/  LOP3.LUT R3, R3, 0xffff, RZ, 0xc0, !PT ;  /* 0x0000ffff03037812 */ /* 0x004fe200078ec0ff */
[----:B------:R-:W1:Y:S01]  /*63f0*/  FRND R10, R10 ;  /* 0x0000000a000a7307 */ /* 0x000e620000201000 */
[----:B------:R-:W-:Y:S02]  /*6400*/  FSETP.NAN.AND P5, PT, R7, R7, PT ;  /* 0x000000070700720b */ /* 0x000fe40003fa8000 */
[----:B------:R-:W-:-:S02]  /*6410*/  @P1 SEL R3, R3, 0x7f, P3 ;  /* 0x0000007f03031807 */ /* 0x000fc40001800000 */
[----:B---3--:R-:W-:Y:S02]  /*6420*/  FSETP.GT.AND P3, PT, R8, -127, PT ;  /* 0xc2fe00000800780b */ /* 0x008fe40003f64000 */
[----:B----4-:R-:W-:Y:S01]  /*6430*/  FSETP.GT.AND P1, PT, R25, -127, PT ;  /* 0xc2fe00001900780b */ /* 0x010fe20003f24000 */
[----:B------:R-:W2:Y:S01]  /*6440*/  F2I.S16.TRUNC.NTZ R38, R21 ;  /* 0x0000001500267305 */ /* 0x000ea2000020e900 */
[----:B0-----:R-:W-:Y:S02]  /*6450*/  LOP3.LUT R20, R20, 0xffff, RZ, 0xc0, !PT ;  /* 0x0000ffff14147812 */ /* 0x001fe400078ec0ff */
[----:B------:R-:W-:Y:S02]  /*6460*/  FSETP.NAN.AND P6, PT, R24, R24, PT ;  /* 0x000000181800720b */ /* 0x000fe40003fc8000 */
[----:B------:R-:W-:Y:S02]  /*6470*/  @P2 SEL R20, R20, 0x7f, P5 ;  /* 0x0000007f14142807 */ /* 0x000fe40002800000 */
[----:B-----5:R-:W-:Y:S01]  /*6480*/  FSETP.GT.AND P2, PT, R9, -127, PT ;  /* 0xc2fe00000900780b */ /* 0x020fe20003f44000 */
[----:B------:R-:W0:Y:S01]  /*6490*/  F2I.S16.TRUNC.NTZ R5, R22 ;  /* 0x0000001600057305 */ /* 0x000e22000020e900 */
[----:B------:R-:W-:-:S02]  /*64a0*/  @!P4 FSEL R24, R24, -127, P6 ;  /* 0xc2fe00001818c808 */ /* 0x000fc40003000000 */
[----:B------:R-:W-:Y:S02]  /*64b0*/  FSETP.GEU.AND P4, PT, R21, 127, PT ;  /* 0x42fe00001500780b */ /* 0x000fe40003f8e000 */
[C---:B------:R-:W-:Y:S02]  /*64c0*/  FSETP.NAN.AND P6, PT, R8.reuse, R8, PT ;  /* 0x000000080800720b */ /* 0x040fe40003fc8000 */
[C---:B------:R-:W-:Y:S01]  /*64d0*/  FSETP.NAN.AND P5, PT, R25.reuse, R25, PT ;  /* 0x000000191900720b */ /* 0x040fe20003fa8000 */
[----:B------:R-:W3:Y:S01]  /*64e0*/  FRND R11, R11 ;  /* 0x0000000b000b7307 */ /* 0x000ee20000201000 */
[----:B------:R-:W-:Y:S02]  /*64f0*/  @!P3 FSEL R8, R8, -127, P6 ;  /* 0xc2fe00000808b808 */ /* 0x000fe40003000000 */
[----:B-1----:R-:W-:Y:S02]  /*6500*/  FSETP.GT.AND P3, PT, R10, -127, PT ;  /* 0xc2fe00000a00780b */ /* 0x002fe40003f64000 */
[----:B------:R-:W-:-:S03]  /*6510*/  @!P1 FSEL R25, R25, -127, P5 ;  /* 0xc2fe000019199808 */ /* 0x000fc60002800000 */
[----:B------:R-:W1:Y:S01]  /*6520*/  F2I.S16.TRUNC.NTZ R32, R23 ;  /* 0x0000001700207305 */ /* 0x000e62000020e900 */
[----:B------:R-:W-:Y:S02]  /*6530*/  FSETP.NAN.AND P5, PT, R9, R9, PT ;  /* 0x000000090900720b */ /* 0x000fe40003fa8000 */
[----:B------:R-:W-:Y:S02]  /*6540*/  FSETP.GEU.AND P1, PT, R22, 127, PT ;  /* 0x42fe00001600780b */ /* 0x000fe40003f2e000 */
[----:B------:R-:W-:Y:S02]  /*6550*/  FSETP.NAN.AND P6, PT, R21, R21, PT ;  /* 0x000000151500720b */ /* 0x000fe40003fc8000 */
[----:B--2---:R-:W-:Y:S02]  /*6560*/  LOP3.LUT R7, R38, 0xffff, RZ, 0xc0, !PT ;  /* 0x0000ffff26077812 */ /* 0x004fe400078ec0ff */
[----:B------:R-:W-:Y:S02]  /*6570*/  @!P2 FSEL R9, R9, -127, P5 ;  /* 0xc2fe00000909a808 */ /* 0x000fe40002800000 */
[----:B------:R-:W-:Y:S01]  /*6580*/  FSETP.GEU.AND P2, PT, R23, 127, PT ;  /* 0x42fe00001700780b */ /* 0x000fe20003f4e000 */
[----:B------:R-:W2:Y:S01]  /*6590*/  FRND R26, R26 ;  /* 0x0000001a001a7307 */ /* 0x000ea20000201000 */
[----:B------:R-:W-:-:S02]  /*65a0*/  @P4 SEL R7, R7, 0x7f, P6 ;  /* 0x0000007f07074807 */ /* 0x000fc40003000000 */
[----:B------:R-:W-:Y:S02]  /*65b0*/  FSETP.NAN.AND P6, PT, R10, R10, PT ;  /* 0x0000000a0a00720b */ /* 0x000fe40003fc8000 */
[----:B------:R-:W-:-:S03]  /*65c0*/  FSETP.NAN.AND P4, PT, R22, R22, PT ;  /* 0x000000161600720b */ /* 0x000fc60003f88000 */
[----:B------:R-:W4:Y:S01]  /*65d0*/  F2I.S16.TRUNC.NTZ R34, R24 ;  /* 0x0000001800227305 */ /* 0x000f22000020e900 */
[----:B0-----:R-:W-:Y:S02]  /*65e0*/  LOP3.LUT R6, R5, 0xffff, RZ, 0xc0, !PT ;  /* 0x0000ffff05067812 */ /* 0x001fe400078ec0ff */
[----:B------:R-:W-:Y:S02]  /*65f0*/  PRMT R33, R33, 0x3340, R2 ;  /* 0x0000334021217816 */ /* 0x000fe40000000002 */
[----:B------:R-:W-:Y:S02]  /*6600*/  @!P3 FSEL R10, R10, -127, P6 ;  /* 0xc2fe00000a0ab808 */ /* 0x000fe40003000000 */
[----:B------:R-:W-:Y:S01]  /*6610*/  FSETP.NAN.AND P3, PT, R23, R23, PT ;  /* 0x000000171700720b */ /* 0x000fe20003f68000 */
[----:B------:R-:W0:Y:S01]  /*6620*/  FRND R27, R27 ;  /* 0x0000001b001b7307 */ /* 0x000e220000201000 */
[----:B------:R-:W-:Y:S02]  /*6630*/  @P1 SEL R6, R6, 0x7f, P4 ;  /* 0x0000007f06061807 */ /* 0x000fe40002000000 */
[----:B---3--:R-:W-:-:S02]  /*6640*/  FSETP.GT.AND P5, PT, R11, -127, PT ;  /* 0xc2fe00000b00780b */ /* 0x008fc40003fa4000 */
[----:B------:R-:W-:-:S03]  /*6650*/  FSETP.GEU.AND P1, PT, R24, 127, PT ;  /* 0x42fe00001800780b */ /* 0x000fc60003f2e000 */
[----:B------:R-:W3:Y:S01]  /*6660*/  F2I.S16.TRUNC.NTZ R2, R8 ;  /* 0x0000000800027305 */ /* 0x000ee2000020e900 */
[----:B-1----:R-:W-:Y:S02]  /*6670*/  LOP3.LUT R23, R32, 0xffff, RZ, 0xc0, !PT ;  /* 0x0000ffff20177812 */ /* 0x002fe400078ec0ff */
[----:B------:R-:W-:Y:S02]  /*6680*/  PRMT R36, R36, 0x3340, R3 ;  /* 0x0000334024247816 */ /* 0x000fe40000000003 */
[----:B------:R-:W-:Y:S02]  /*6690*/  @P2 SEL R23, R23, 0x7f, P3 ;  /* 0x0000007f17172807 */ /* 0x000fe40001800000 */
[----:B------:R-:W-:Y:S01]  /*66a0*/  FSETP.GEU.AND P2, PT, R8, 127, PT ;  /* 0x42fe00000800780b */ /* 0x000fe20003f4e000 */
[----:B------:R-:W1:Y:S01]  /*66b0*/  F2I.S16.TRUNC.NTZ R3, R9 ;  /* 0x0000000900037305 */ /* 0x000e62000020e900 */
[----:B--2---:R-:W-:Y:S02]  /*66c0*/  FSETP.GT.AND P4, PT, R26, -127, PT ;  /* 0xc2fe00001a00780b */ /* 0x004fe40003f84000 */
[----:B------:R-:W-:-:S02]  /*66d0*/  FSETP.NAN.AND P6, PT, R11, R11, PT ;  /* 0x0000000b0b00720b */ /* 0x000fc40003fc8000 */
[----:B------:R-:W-:Y:S02]  /*66e0*/  FSETP.NAN.AND P3, PT, R24, R24, PT ;  /* 0x000000181800720b */ /* 0x000fe40003f68000 */
[----:B----4-:R-:W-:Y:S01]  /*66f0*/  LOP3.LUT R21, R34, 0xffff, RZ, 0xc0, !PT ;  /* 0x0000ffff22157812 */ /* 0x010fe200078ec0ff */
[----:B------:R-:W2:Y:S01]  /*6700*/  FRND R28, R28 ;  /* 0x0000001c001c7307 */ /* 0x000ea20000201000 */
[----:B------:R-:W-:Y:S02]  /*6710*/  PRMT R5, R37, 0x3340, R20 ;  /* 0x0000334025057816 */ /* 0x000fe40000000014 */
[----:B------:R-:W-:Y:S02]  /*6720*/  @!P5 FSEL R11, R11, -127, P6 ;  /* 0xc2fe00000b0bd808 */ /* 0x000fe40003000000 */
[----:B------:R-:W-:-:S03]  /*6730*/  @P1 SEL R21, R21, 0x7f, P3 ;  /* 0x0000007f15151807 */ /* 0x000fc60001800000 */
[----:B------:R-:W4:Y:S01]  /*6740*/  F2I.S16.TRUNC.NTZ R20, R10 ;  /* 0x0000000a00147305 */ /* 0x000f22000020e900 */
[----:B0-----:R-:W-:Y:S02]  /*6750*/  FSETP.GT.AND P5, PT, R27, -127, PT ;  /* 0xc2fe00001b00780b */ /* 0x001fe40003fa4000 */
[----:B------:R-:W-:Y:S02]  /*6760*/  FSETP.NAN.AND P3, PT, R8, R8, PT ;  /* 0x000000080800720b */ /* 0x000fe40003f68000 */
[----:B------:R-:W-:Y:S02]  /*6770*/  FSETP.GEU.AND P1, PT, R9, 127, PT ;  /* 0x42fe00000900780b */ /* 0x000fe40003f2e000 */
[----:B---3--:R-:W-:Y:S01]  /*6780*/  LOP3.LUT R2, R2, 0xffff, RZ, 0xc0, !PT ;  /* 0x0000ffff02027812 */ /* 0x008fe200078ec0ff */
[----:B------:R-:W0:Y:S01]  /*6790*/  FRND R29, R29 ;  /* 0x0000001d001d7307 */ /* 0x000e220000201000 */
[----:B------:R-:W-:Y:S02]  /*67a0*/  FSETP.NAN.AND P6, PT, R26, R26, PT ;  /* 0x0000001a1a00720b */ /* 0x000fe40003fc8000 */
[----:B------:R-:W-:-:S02]  /*67b0*/  @P2 SEL R2, R2, 0x7f, P3 ;  /* 0x0000007f02022807 */ /* 0x000fc40001800000 */
[----:B------:R-:W-:Y:S02]  /*67c0*/  FSETP.GEU.AND P2, PT, R10, 127, PT ;  /* 0x42fe00000a00780b */ /* 0x000fe40003f4e000 */
[----:B------:R-:W-:Y:S01]  /*67d0*/  @!P4 FSEL R26, R26, -127, P6 ;  /* 0xc2fe00001a1ac808 */ /* 0x000fe20003000000 */
[----:B------:R-:W3:Y:S01]  /*67e0*/  FRND R12, R12 ;  /* 0x0000000c000c7307 */ /* 0x000ee20000201000 */
[----:B------:R-:W-:Y:S02]  /*67f0*/  FSETP.NAN.AND P6, PT, R27, R27, PT ;  /* 0x0000001b1b00720b */ /* 0x000fe40003fc8000 */
[----:B------:R-:W-:Y:S02]  /*6800*/  FSETP.NAN.AND P3, PT, R9, R9, PT ;  /* 0x000000090900720b */ /* 0x000fe40003f68000 */
[----:B-1----:R-:W-:-:S03]  /*6810*/  LOP3.LUT R3, R3, 0xffff, RZ, 0xc0, !PT ;  /* 0x0000ffff03037812 */ /* 0x002fc600078ec0ff */
[----:B------:R-:W1:Y:S01]  /*6820*/  F2I.S16.TRUNC.NTZ R8, R11 ;  /* 0x0000000b00087305 */ /* 0x000e62000020e900 */
[----:B------:R-:W-:Y:S02]  /*6830*/  @!P5 FSEL R27, R27, -127, P6 ;  /* 0xc2fe00001b1bd808 */ /* 0x000fe40003000000 */
[----:B------:R-:W-:Y:S02]  /*6840*/  @P1 SEL R3, R3, 0x7f, P3 ;  /* 0x0000007f03031807 */ /* 0x000fe40001800000 */
[----:B------:R-:W-:-:S03]  /*6850*/  FSETP.NAN.AND P4, PT, R10, R10, PT ;  /* 0x0000000a0a00720b */ /* 0x000fc60003f88000 */
[----:B------:R-:W5:Y:S01]  /*6860*/  FRND R13, R13 ;  /* 0x0000000d000d7307 */ /* 0x000f620000201000 */
[----:B--2---:R-:W-:Y:S02]  /*6870*/  FSETP.GT.AND P5, PT, R28, -127, PT ;  /* 0xc2fe00001c00780b */ /* 0x004fe40003fa4000 */
[----:B------:R-:W-:Y:S02]  /*6880*/  FSETP.GEU.AND P1, PT, R11, 127, PT ;  /* 0x42fe00000b00780b */ /* 0x000fe40003f2e000 */
[----:B----4-:R-:W-:Y:S02]  /*6890*/  LOP3.LUT R20, R20, 0xffff, RZ, 0xc0, !PT ;  /* 0x0000ffff14147812 */ /* 0x010fe400078ec0ff */
[----:B------:R-:W-:Y:S02]  /*68a0*/  PRMT R0, R35, 0x3340, R0 ;  /* 0x0000334023007816 */ /* 0x000fe40000000000 */
[----:B------:R-:W-:Y:S02]  /*68b0*/  @P2 SEL R20, R20, 0x7f, P4 ;  /* 0x0000007f14142807 */ /* 0x000fe40002000000 */
[----:B0-----:R-:W-:Y:S01]  /*68c0*/  FSETP.GT.AND P2, PT, R29, -127, PT ;  /* 0xc2fe00001d00780b */ /* 0x001fe20003f44000 */
[----:B------:R-:W0:Y:S01]  /*68d0*/  FRND R14, R14 ;  /* 0x0000000e000e7307 */ /* 0x000e220000201000 */
[----:B------:R-:W-:-:S02]  /*68e0*/  FSETP.NAN.AND P3, PT, R11, R11, PT ;  /* 0x0000000b0b00720b */ /* 0x000fc40003f68000 */
[----:B---3--:R-:W-:Y:S02]  /*68f0*/  FSETP.GT.AND P4, PT, R12, -127, PT ;  /* 0xc2fe00000c00780b */ /* 0x008fe40003f84000 */
[----:B------:R-:W-:-:S03]  /*6900*/  FSETP.NAN.AND P6, PT, R28, R28, PT ;  /* 0x0000001c1c00720b */ /* 0x000fc60003fc8000 */
[----:B------:R-:W2:Y:S01]  /*6910*/  F2I.S16.TRUNC.NTZ R35, R25 ;  /* 0x0000001900237305 */ /* 0x000ea2000020e900 */
[----:B-1----:R-:W-:Y:S02]  /*6920*/  LOP3.LUT R8, R8, 0xffff, RZ, 0xc0, !PT ;  /* 0x0000ffff08087812 */ /* 0x002fe400078ec0ff */
[----:B------:R-:W-:Y:S02]  /*6930*/  @!P5 FSEL R28, R28, -127, P6 ;  /* 0xc2fe00001c1cd808 */ /* 0x000fe40003000000 */
[----:B------:R-:W-:-:S03]  /*6940*/  @P1 SEL R8, R8, 0x7f, P3 ;  /* 0x0000007f08081807 */ /* 0x000fc60001800000 */
[----:B------:R-:W1:Y:S01]  /*6950*/  F2I.S16.TRUNC.NTZ R9, R26 ;  /* 0x0000001a00097305 */ /* 0x000e62000020e900 */
[----:B------:R-:W-:Y:S02]  /*6960*/  FSETP.GEU.AND P5, PT, R25, 127, PT ;  /* 0x42fe00001900780b */ /* 0x000fe40003fae000 */
[----:B------:R-:W-:Y:S02]  /*6970*/  FSETP.NAN.AND P3, PT, R29, R29, PT ;  /* 0x0000001d1d00720b */ /* 0x000fe40003f68000 */
[----:B-----5:R-:W-:Y:S02]  /*6980*/  FSETP.GT.AND P1, PT, R13, -127, PT ;  /* 0xc2fe00000d00780b */ /* 0x020fe40003f24000 */
[----:B------:R-:W-:Y:S02]  /*6990*/  FSETP.NAN.AND P6, PT, R12, R12, PT ;  /* 0x0000000c0c00720b */ /* 0x000fe40003fc8000 */
[----:B------:R-:W-:Y:S02]  /*69a0*/  @!P2 FSEL R29, R29, -127, P3 ;  /* 0xc2fe00001d1da808 */ /* 0x000fe40001800000 */
[----:B------:R-:W-:Y:S01]  /*69b0*/  FSETP.GEU.AND P2, PT, R26, 127, PT ;  /* 0x42fe00001a00780b */ /* 0x000fe20003f4e000 */
[----:B------:R-:W3:Y:S01]  /*69c0*/  FRND R15, R15 ;  /* 0x0000000f000f7307 */ /* 0x000ee20000201000 */
[----:B------:R-:W-:-:S02]  /*69d0*/  PRMT R6, R6, 0x3340, R3 ;  /* 0x0000334006067816 */ /* 0x000fc40000000003 */
[----:B------:R-:W-:Y:S02]  /*69e0*/  @!P4 FSEL R12, R12, -127, P6 ;  /* 0xc2fe00000c0cc808 */ /* 0x000fe40003000000 */
[----:B------:R-:W-:-:S03]  /*69f0*/  FSETP.NAN.AND P6, PT, R25, R25, PT ;  /* 0x000000191900720b */ /* 0x000fc60003fc8000 */
[----:B------:R-:W4:Y:S01]  /*6a00*/  F2I.S16.TRUNC.NTZ R3, R27 ;  /* 0x0000001b00037305 */ /* 0x000f22000020e900 */
[----:B0-----:R-:W-:Y:S02]  /*6a10*/  FSETP.GT.AND P4, PT, R14, -127, PT ;  /* 0xc2fe00000e00780b */ /* 0x001fe40003f84000 */
[----:B--2---:R-:W-:Y:S02]  /*6a20*/  LOP3.LUT R35, R35, 0xffff, RZ, 0xc0, !PT ;  /* 0x0000ffff23237812 */ /* 0x004fe400078ec0ff */
[----:B------:R-:W-:Y:S02]  /*6a30*/  FSETP.NAN.AND P3, PT, R13, R13, PT ;  /* 0x0000000d0d00720b */ /* 0x000fe40003f68000 */
[----:B------:R-:W-:Y:S01]  /*6a40*/  @P5 SEL R35, R35, 0x7f, P6 ;  /* 0x0000007f23235807 */ /* 0x000fe20003000000 */
[----:B------:R-:W0:Y:S01]  /*6a50*/  FRND R30, R30 ;  /* 0x0000001e001e7307 */ /* 0x000e220000201000 */
[----:B------:R-:W-:Y:S02]  /*6a60*/  @!P1 FSEL R13, R13, -127, P3 ;  /* 0xc2fe00000d0d9808 */ /* 0x000fe40001800000 */
[----:B------:R-:W-:-:S02]  /*6a70*/  FSETP.NAN.AND P5, PT, R26, R26, PT ;  /* 0x0000001a1a00720b */ /* 0x000fc40003fa8000 */
[----:B------:R-:W-:-:S03]  /*6a80*/  FSETP.GEU.AND P1, PT, R27, 127, PT ;  /* 0x42fe00001b00780b */ /* 0x000fc60003f2e000 */
[----:B------:R-:W2:Y:S01]  /*6a90*/  F2I.S16.TRUNC.NTZ R11, R28 ;  /* 0x0000001c000b7305 */ /* 0x000ea2000020e900 */
[----:B-1----:R-:W-:Y:S02]  /*6aa0*/  LOP3.LUT R10, R9, 0xffff, RZ, 0xc0, !PT ;  /* 0x0000ffff090a7812 */ /* 0x002fe400078ec0ff */
[----:B------:R-:W-:Y:S02]  /*6ab0*/  FSETP.NAN.AND P6, PT, R14, R14, PT ;  /* 0x0000000e0e00720b */ /* 0x000fe40003fc8000 */
[----:B------:R-:W-:Y:S02]  /*6ac0*/  @P2 SEL R10, R10, 0x7f, P5 ;  /* 0x0000007f0a0a2807 */ /* 0x000fe40002800000 */
[----:B------:R-:W-:Y:S02]  /*6ad0*/  FSETP.GEU.AND P5, PT, R28, 127, PT ;  /* 0x42fe00001c00780b */ /* 0x000fe40003fae000 */
[----:B------:R-:W-:Y:S02]  /*6ae0*/  PRMT R7, R7, 0x3340, R2 ;  /* 0x0000334007077816 */ /* 0x000fe40000000002 */
[----:B------:R-:W1:Y:S01]  /*6af0*/  F2I.S16.TRUNC.NTZ R2, R12 ;  /* 0x0000000c00027305 */ /* 0x000e62000020e900 */
[----:B------:R-:W-:-:S02]  /*6b00*/  @!P4 FSEL R14, R14, -127, P6 ;  /* 0xc2fe00000e0ec808 */ /* 0x000fc40003000000 */
[----:B---3--:R-:W-:Y:S02]  /*6b10*/  FSETP.GT.AND P3, PT, R15, -127, PT ;  /* 0xc2fe00000f00780b */ /* 0x008fe40003f64000 */
[----:B------:R-:W-:Y:S02]  /*6b20*/  FSETP.NAN.AND P4, PT, R27, R27, PT ;  /* 0x0000001b1b00720b */ /* 0x000fe40003f88000 */
[----:B----4-:R-:W-:Y:S01]  /*6b30*/  LOP3.LUT R22, R3, 0xffff, RZ, 0xc0, !PT ;  /* 0x0000ffff03167812 */ /* 0x010fe200078ec0ff */
[----:B------:R-:W3:Y:S01]  /*6b40*/  FRND R31, R31 ;  /* 0x0000001f001f7307 */ /* 0x000ee20000201000 */
[----:B------:R-:W-:Y:S02]  /*6b50*/  PRMT R23, R23, 0x3340, R20 ;  /* 0x0000334017177816 */ /* 0x000fe40000000014 */
[----:B------:R-:W-:Y:S02]  /*6b60*/  @P1 SEL R22, R22, 0x7f, P4 ;  /* 0x0000007f16161807 */ /* 0x000fe40002000000 */
[----:B0-----:R-:W-:-:S03]  /*6b70*/  FSETP.GT.AND P2, PT, R30, -127, PT ;  /* 0xc2fe00001e00780b */ /* 0x001fc60003f44000 */
[----:B------:R-:W0:Y:S01]  /*6b80*/  F2I.S16.TRUNC.NTZ R3, R13 ;  /* 0x0000000d00037305 */ /* 0x000e22000020e900 */
[----:B------:R-:W-:Y:S02]  /*6b90*/  FSETP.NAN.AND P4, PT, R28, R28, PT ;  /* 0x0000001c1c00720b */ /* 0x000fe40003f88000 */
[----:B------:R-:W-:Y:S02]  /*6ba0*/  FSETP.GEU.AND P1, PT, R12, 127, PT ;  /* 0x42fe00000c00780b */ /* 0x000fe40003f2e000 */
[----:B--2---:R-:W-:Y:S02]  /*6bb0*/  LOP3.LUT R20, R11, 0xffff, RZ, 0xc0, !PT ;  /* 0x0000ffff0b147812 */ /* 0x004fe400078ec0ff */
[----:B------:R-:W-:Y:S02]  /*6bc0*/  FSETP.NAN.AND P6, PT, R15, R15, PT ;  /* 0x0000000f0f00720b */ /* 0x000fe40003fc8000 */
[----:B------:R-:W-:Y:S02]  /*6bd0*/  @P5 SEL R20, R20, 0x7f, P4 ;  /* 0x0000007f14145807 */ /* 0x000fe40002000000 */
[----:B------:R-:W-:Y:S01]  /*6be0*/  FSETP.GEU.AND P4, PT, R13, 127, PT ;  /* 0x42fe00000d00780b */ /* 0x000fe20003f8e000 */
[----:B------:R-:W2:Y:S01]  /*6bf0*/  F2I.S16.TRUNC.NTZ R9, R14 ;  /* 0x0000000e00097305 */ /* 0x000ea2000020e900 */
[----:B------:R-:W-:-:S02]  /*6c00*/  @!P3 FSEL R15, R15, -127, P6 ;  /* 0xc2fe00000f0fb808 */ /* 0x000fc40003000000 */
[----:B------:R-:W-:Y:S02]  /*6c10*/  FSETP.NAN.AND P6, PT, R30, R30, PT ;  /* 0x0000001e1e00720b */ /* 0x000fe40003fc8000 */
[----:B------:R-:W-:Y:S02]  /*6c20*/  FSETP.NAN.AND P5, PT, R12, R12, PT ;  /* 0x0000000c0c00720b */ /* 0x000fe40003fa8000 */
[----:B-1----:R-:W-:Y:S01]  /*6c30*/  LOP3.LUT R2, R2, 0xffff, RZ, 0xc0, !PT ;  /* 0x0000ffff02027812 */ /* 0x002fe200078ec0ff */
[----:B------:R-:W1:Y:S01]  /*6c40*/  FRND R16, R16 ;  /* 0x0000001000107307 */ /* 0x000e620000201000 */
[----:B------:R-:W-:Y:S02]  /*6c50*/  @!P2 FSEL R30, R30, -127, P6 ;  /* 0xc2fe00001e1ea808 */ /* 0x000fe40003000000 */
[----:B------:R-:W-:Y:S02]  /*6c60*/  @P1 SEL R2, R2, 0x7f, P5 ;  /* 0x0000007f02021807 */ /* 0x000fe40002800000 */
[----:B---3--:R-:W-:-:S03]  /*6c70*/  FSETP.GT.AND P3, PT, R31, -127, PT ;  /* 0xc2fe00001f00780b */ /* 0x008fc60003f64000 */
[----:B------:R-:W3:Y:S01]  /*6c80*/  FRND R17, R17 ;  /* 0x0000001100117307 */ /* 0x000ee20000201000 */
[----:B------:R-:W-:Y:S02]  /*6c90*/  FSETP.GEU.AND P5, PT, R14, 127, PT ;  /* 0x42fe00000e00780b */ /* 0x000fe40003fae000 */
[----:B------:R-:W-:Y:S02]  /*6ca0*/  FSETP.NAN.AND P6, PT, R13, R13, PT ;  /* 0x0000000d0d00720b */ /* 0x000fe40003fc8000 */
[----:B0-----:R-:W-:-:S03]  /*6cb0*/  LOP3.LUT R3, R3, 0xffff, RZ, 0xc0, !PT ;  /* 0x0000ffff03037812 */ /* 0x001fc600078ec0ff */
[----:B------:R-:W0:Y:S01]  /*6cc0*/  F2I.S16.TRUNC.NTZ R11, R15 ;  /* 0x0000000f000b7305 */ /* 0x000e22000020e900 */
[----:B------:R-:W-:Y:S02]  /*6cd0*/  @P4 SEL R3, R3, 0x7f, P6 ;  /* 0x0000007f03034807 */ /* 0x000fe40003000000 */
[----:B------:R-:W-:Y:S02]  /*6ce0*/  FSETP.GEU.AND P4, PT, R15, 127, PT ;  /* 0x42fe00000f00780b */ /* 0x000fe40003f8e000 */
[----:B------:R-:W-:Y:S02]  /*6cf0*/  FSETP.NAN.AND P2, PT, R31, R31, PT ;  /* 0x0000001f1f00720b */ /* 0x000fe40003f48000 */
[----:B------:R-:W-:Y:S02]  /*6d00*/  FSETP.NAN.AND P1, PT, R14, R14, PT ;  /* 0x0000000e0e00720b */ /* 0x000fe40003f28000 */
[----:B--2---:R-:W-:Y:S01]  /*6d10*/  LOP3.LUT R9, R9, 0xffff, RZ, 0xc0, !PT ;  /* 0x0000ffff09097812 */ /* 0x004fe200078ec0ff */
[----:B------:R-:W2:Y:S01]  /*6d20*/  F2I.S16.TRUNC.NTZ R24, R29 ;  /* 0x0000001d00187305 */ /* 0x000ea2000020e900 */
[----:B------:R-:W-:-:S02]  /*6d30*/  @!P3 FSEL R31, R31, -127, P2 ;  /* 0xc2fe00001f1fb808 */ /* 0x000fc40001000000 */
[----:B------:R-:W-:Y:S02]  /*6d40*/  @P5 SEL R9, R9, 0x7f, P1 ;  /* 0x0000007f09095807 */ /* 0x000fe40000800000 */
[----:B-1----:R-:W-:Y:S02]  /*6d50*/  FSETP.GT.AND P2, PT, R16, -127, PT ;  /* 0xc2fe00001000780b */ /* 0x002fe40003f44000 */
[----:B------:R-:W-:Y:S01]  /*6d60*/  FSETP.NAN.AND P3, PT, R15, R15, PT ;  /* 0x0000000f0f00720b */ /* 0x000fe20003f68000 */
[----:B------:R-:W1:Y:S01]  /*6d70*/  FRND R18, R18 ;  /* 0x0000001200127307 */ /* 0x000e620000201000 */
[----:B---3--:R-:W-:Y:S02]  /*6d80*/  FSETP.GT.AND P5, PT, R17, -127, PT ;  /* 0xc2fe00001100780b */ /* 0x008fe40003fa4000 */
[----:B0-----:R-:W-:-:S04]  /*6d90*/  LOP3.LUT R11, R11, 0xffff, RZ, 0xc0, !PT ;  /* 0x0000ffff0b0b7812 */ /* 0x001fc800078ec0ff */
[----:B------:R-:W-:Y:S01]  /*6da0*/  @P4 SEL R11, R11, 0x7f, P3 ;  /* 0x0000007f0b0b4807 */ /* 0x000fe20001800000 */
[----:B------:R-:W0:Y:S01]  /*6db0*/  FRND R19, R19 ;  /* 0x0000001300137307 */ /* 0x000e220000201000 */
[----:B------:R-:W-:Y:S02]  /*6dc0*/  FSETP.GEU.AND P3, PT, R29, 127, PT ;  /* 0x42fe00001d00780b */ /* 0x000fe40003f6e000 */
[----:B------:R-:W-:Y:S02]  /*6dd0*/  FSETP.NAN.AND P6, PT, R16, R16, PT ;  /* 0x000000101000720b */ /* 0x000fe40003fc8000 */
[----:B------:R-:W-:-:S03]  /*6de0*/  FSETP.GT.AND P1, PT, R4, -127, PT ;  /* 0xc2fe00000400780b */ /* 0x000fc60003f24000 */
[----:B------:R-:W3:Y:S01]  /*6df0*/  F2I.S16.TRUNC.NTZ R12, R30 ;  /* 0x0000001e000c7305 */ /* 0x000ee2000020e900 */
[C---:B------:R-:W-:Y:S02]  /*6e00*/  FSETP.NAN.AND P4, PT, R17.reuse, R17, PT ;  /* 0x000000111100720b */ /* 0x040fe40003f88000 */
[----:B------:R-:W-:Y:S02]  /*6e10*/  @!P2 FSEL R16, R16, -127, P6 ;  /* 0xc2fe00001010a808 */ /* 0x000fe40003000000 */
[----:B------:R-:W-:Y:S02]  /*6e20*/  @!P5 FSEL R17, R17, -127, P4 ;  /* 0xc2fe00001111d808 */ /* 0x000fe40002000000 */
[----:B------:R-:W-:Y:S02]  /*6e30*/  FSETP.NAN.AND P2, PT, R29, R29, PT ;  /* 0x0000001d1d00720b */ /* 0x000fe40003f48000 */
[----:B------:R-:W-:Y:S02]  /*6e40*/  FSETP.GEU.AND P5, PT, R30, 127, PT ;  /* 0x42fe00001e00780b */ /* 0x000fe40003fae000 */
[----:B--2---:R-:W-:-:S02]  /*6e50*/  LOP3.LUT R24, R24, 0xffff, RZ, 0xc0, !PT ;  /* 0x0000ffff18187812 */ /* 0x004fc400078ec0ff */
[----:B-1----:R-:W-:Y:S02]  /*6e60*/  FSETP.GT.AND P4, PT, R18, -127, PT ;  /* 0xc2fe00001200780b */ /* 0x002fe40003f84000 */
[----:B------:R-:W-:Y:S02]  /*6e70*/  FSETP.NAN.AND P6, PT, R4, R4, PT ;  /* 0x000000040400720b */ /* 0x000fe40003fc8000 */
[----:B------:R-:W-:Y:S02]  /*6e80*/  @P3 SEL R24, R24, 0x7f, P2 ;  /* 0x0000007f18183807 */ /* 0x000fe40001000000 */
[----:B0-----:R-:W-:Y:S01]  /*6e90*/  FSETP.GT.AND P2, PT, R19, -127, PT ;  /* 0xc2fe00001300780b */ /* 0x001fe20003f44000 */
[----:B------:R-:W-:Y:S01]  /*6ea0*/  F2I.S16.TRUNC.NTZ R15, R31 ;  /* 0x0000001f000f7305 */ /* 0x000fe2000020e900 */
[----:B------:R-:W-:Y:S02]  /*6eb0*/  PRMT R35, R35, 0x3340, R2 ;  /* 0x0000334023237816 */ /* 0x000fe40000000002 */
[----:B------:R-:W-:-:S02]  /*6ec0*/  PRMT R10, R10, 0x3340, R3 ;  /* 0x000033400a0a7816 */ /* 0x000fc40000000003 */
[----:B------:R-:W-:Y:S02]  /*6ed0*/  @!P1 FSEL R4, R4, -127, P6 ;  /* 0xc2fe000004049808 */ /* 0x000fe40003000000 */
[----:B------:R-:W-:Y:S01]  /*6ee0*/  FSETP.NAN.AND P1, PT, R30, R30, PT ;  /* 0x0000001e1e00720b */ /* 0x000fe20003f28000 */
[----:B------:R-:W0:Y:S01]  /*6ef0*/  F2I.S16.TRUNC.NTZ R2, R16 ;  /* 0x0000001000027305 */ /* 0x000e22000020e900 */
[----:B---3--:R-:W-:Y:S02]  /*6f00*/  LOP3.LUT R12, R12, 0xffff, RZ, 0xc0, !PT ;  /* 0x0000ffff0c0c7812 */ /* 0x008fe400078ec0ff */
[----:B------:R-:W-:-:S05]  /*6f10*/  FSETP.NAN.AND P6, PT, R18, R18, PT ;  /* 0x000000121200720b */ /* 0x000fca0003fc8000 */
[----:B------:R-:W1:Y:S01]  /*6f20*/  F2I.S16.TRUNC.NTZ R3, R17 ;  /* 0x0000001100037305 */ /* 0x000e62000020e900 */
[----:B------:R-:W-:Y:S02]  /*6f30*/  @P5 SEL R12, R12, 0x7f, P1 ;  /* 0x0000007f0c0c5807 */ /* 0x000fe40000800000 */
[----:B------:R-:W-:Y:S02]  /*6f40*/  FSETP.NAN.AND P5, PT, R19, R19, PT ;  /* 0x000000131300720b */ /* 0x000fe40003fa8000 */
[----:B------:R-:W-:Y:S02]  /*6f50*/  @!P4 FSEL R18, R18, -127, P6 ;  /* 0xc2fe00001212c808 */ /* 0x000fe40003000000 */
[----:B------:R-:W-:Y:S02]  /*6f60*/  FSETP.GEU.AND P3, PT, R16, 127, PT ;  /* 0x42fe00001000780b */ /* 0x000fe40003f6e000 */
[----:B------:R-:W-:Y:S02]  /*6f70*/  FSETP.GEU.AND P4, PT, R31, 127, PT ;  /* 0x42fe00001f00780b */ /* 0x000fe40003f8e000 */
[----:B------:R-:W-:-:S02]  /*6f80*/  FSETP.GEU.AND P6, PT, R17, 127, PT ;  /* 0x42fe00001100780b */ /* 0x000fc40003fce000 */
[----:B------:R-:W-:Y:S01]  /*6f90*/  @!P2 FSEL R19, R19, -127, P5 ;  /* 0xc2fe00001313a808 */ /* 0x000fe20002800000 */
[----:B------:R-:W-:Y:S01]  /*6fa0*/  F2I.S16.TRUNC.NTZ R14, R18 ;  /* 0x00000012000e7305 */ /* 0x000fe2000020e900 */
[----:B------:R-:W-:Y:S02]  /*6fb0*/  PRMT R11, R20, 0x3340, R11 ;  /* 0x00003340140b7816 */ /* 0x000fe4000000000b */
[----:B------:R-:W-:Y:S02]  /*6fc0*/  FSETP.NAN.AND P1, PT, R16, R16, PT ;  /* 0x000000101000720b */ /* 0x000fe40003f28000 */
[----:B------:R-:W-:-:S03]  /*6fd0*/  PRMT R22, R22, 0x3340, R9 ;  /* 0x0000334016167816 */ /* 0x000fc60000000009 */
[----:B------:R-:W2:Y:S01]  /*6fe0*/  F2I.S16.TRUNC.NTZ R20, R4 ;  /* 0x0000000400147305 */ /* 0x000ea2000020e900 */
[----:B0-----:R-:W-:Y:S02]  /*6ff0*/  LOP3.LUT R13, R2, 0xffff, RZ, 0xc0, !PT ;  /* 0x0000ffff020d7812 */ /* 0x001fe400078ec0ff */
[----:B------:R-:W-:Y:S02]  /*7000*/  FSETP.NAN.AND P2, PT, R31, R31, PT ;  /* 0x0000001f1f00720b */ /* 0x000fe40003f48000 */
[----:B------:R-:W-:-:S03]  /*7010*/  FSETP.NAN.AND P5, PT, R17, R17, PT ;  /* 0x000000111100720b */ /* 0x000fc60003fa8000 */
[----:B------:R-:W0:Y:S01]  /*7020*/  F2I.S16.TRUNC.NTZ R16, R19 ;  /* 0x0000001300107305 */ /* 0x000e22000020e900 */
[----:B-1----:R-:W-:Y:S02]  /*7030*/  LOP3.LUT R9, R3, 0xffff, RZ, 0xc0, !PT ;  /* 0x0000ffff03097812 */ /* 0x002fe400078ec0ff */
[----:B------:R-:W-:Y:S02]  /*7040*/  LOP3.LUT R15, R15, 0xffff, RZ, 0xc0, !PT ;  /* 0x0000ffff0f0f7812 */ /* 0x000fe400078ec0ff */
[----:B------:R-:W-:Y:S02]  /*7050*/  @P3 SEL R13, R13, 0x7f, P1 ;  /* 0x0000007f0d0d3807 */ /* 0x000fe40000800000 */
[----:B------:R-:W-:Y:S02]  /*7060*/  @P6 SEL R9, R9, 0x7f, P5 ;  /* 0x0000007f09096807 */ /* 0x000fe40002800000 */
[----:B------:R-:W-:Y:S02]  /*7070*/  @P4 SEL R15, R15, 0x7f, P2 ;  /* 0x0000007f0f0f4807 */ /* 0x000fe40001000000 */
[----:B------:R-:W-:-:S02]  /*7080*/  FSETP.GEU.AND P1, PT, R4, 127, PT ;  /* 0x42fe00000400780b */ /* 0x000fc40003f2e000 */
[----:B------:R-:W-:Y:S02]  /*7090*/  FSETP.GEU.AND P6, PT, R18, 127, PT ;  /* 0x42fe00001200780b */ /* 0x000fe40003fce000 */
[----:B------:R-:W-:Y:S02]  /*70a0*/  FSETP.GEU.AND P2, PT, R19, 127, PT ;  /* 0x42fe00001300780b */ /* 0x000fe40003f4e000 */
[----:B------:R-:W-:Y:S02]  /*70b0*/  SHF.R.S32.HI R17, RZ, 0x1f, R81 ;  /* 0x0000001fff117819 */ /* 0x000fe40000011451 */
[----:B------:R-:W-:Y:S02]  /*70c0*/  IADD3 R2, P5, R81, c[0x0][0x1b0], RZ ;  /* 0x00006c0051027a10 */ /* 0x000fe40007fbe0ff */
[----:B------:R-:W-:Y:S02]  /*70d0*/  PRMT R24, R24, 0x3340, R13 ;  /* 0x0000334018187816 */ /* 0x000fe4000000000d */
[----:B------:R-:W-:-:S02]  /*70e0*/  IADD3.X R3, R17, c[0x0][0x1b4], RZ, P5, !PT ;  /* 0x00006d0011037a10 */ /* 0x000fc40002ffe4ff */
[----:B------:R-:W-:Y:S02]  /*70f0*/  PRMT R8, R21, 0x3340, R8 ;  /* 0x0000334015087816 */ /* 0x000fe40000000008 */
[----:B------:R-:W-:Y:S02]  /*7100*/  FSETP.NAN.AND P3, PT, R4, R4, PT ;  /* 0x000000040400720b */ /* 0x000fe40003f68000 */
[----:B------:R-:W-:Y:S02]  /*7110*/  FSETP.NAN.AND P4, PT, R18, R18, PT ;  /* 0x000000121200720b */ /* 0x000fe40003f88000 */
[----:B------:R-:W-:Y:S02]  /*7120*/  FSETP.NAN.AND P5, PT, R19, R19, PT ;  /* 0x000000131300720b */ /* 0x000fe40003fa8000 */
[----:B--2---:R-:W-:Y:S02]  /*7130*/  LOP3.LUT R13, R20, 0xffff, RZ, 0xc0, !PT ;  /* 0x0000ffff140d7812 */ /* 0x004fe400078ec0ff */
[----:B------:R-:W-:-:S02]  /*7140*/  LOP3.LUT R14, R14, 0xffff, RZ, 0xc0, !PT ;  /* 0x0000ffff0e0e7812 */ /* 0x000fc400078ec0ff */
[----:B0-----:R-:W-:Y:S02]  /*7150*/  LOP3.LUT R16, R16, 0xffff, RZ, 0xc0, !PT ;  /* 0x0000ffff10107812 */ /* 0x001fe400078ec0ff */
[----:B------:R-:W-:Y:S02]  /*7160*/  PRMT R6, R7, 0x5410, R6 ;  /* 0x0000541007067816 */ /* 0x000fe40000000006 */
[----:B------:R-:W-:Y:S02]  /*7170*/  PRMT R4, R0, 0x5410, R33 ;  /* 0x0000541000047816 */ /* 0x000fe40000000021 */
[----:B------:R-:W-:Y:S02]  /*7180*/  PRMT R5, R36, 0x5410, R5 ;  /* 0x0000541024057816 */ /* 0x000fe40000000005 */
[----:B------:R-:W-:Y:S02]  /*7190*/  @P1 SEL R13, R13, 0x7f, P3 ;  /* 0x0000007f0d0d1807 */ /* 0x000fe40001800000 */
[----:B------:R-:W-:-:S02]  /*71a0*/  @P6 SEL R14, R14, 0x7f, P4 ;  /* 0x0000007f0e0e6807 */ /* 0x000fc40002000000 */
[----:B------:R-:W-:Y:S02]  /*71b0*/  @P2 SEL R16, R16, 0x7f, P5 ;  /* 0x0000007f10102807 */ /* 0x000fe40002800000 */
[----:B------:R-:W-:Y:S02]  /*71c0*/  PRMT R7, R23, 0x5410, R8 ;  /* 0x0000541017077816 */ /* 0x000fe40000000008 */
[----:B------:R-:W-:Y:S02]  /*71d0*/  PRMT R9, R12, 0x3340, R9 ;  /* 0x000033400c097816 */ /* 0x000fe40000000009 */
[----:B------:R-:W-:Y:S02]  /*71e0*/  SHF.R.S32.HI R0, RZ, 0x1f, R83 ;  /* 0x0000001fff007819 */ /* 0x000fe40000011453 */
[----:B------:R-:W-:Y:S02]  /*71f0*/  IADD3 R8, P1, R83, c[0x0][0x1b0], RZ ;  /* 0x00006c0053087a10 */ /* 0x000fe40007f3e0ff */
[----:B------:R-:W-:Y:S01]  /*7200*/  PRMT R21, R22, 0x5410, R11 ;  /* 0x0000541016157816 */ /* 0x000fe2000000000b */
[----:B------:R0:W-:Y:S01]  /*7210*/  @P0 STG.E.128 [R2.64], R4 ;  /* 0x0000000402000986 */ /* 0x0001e2000c101d04 */
[----:B------:R-:W-:-:S02]  /*7220*/  PRMT R14, R15, 0x3340, R14 ;  /* 0x000033400f0e7816 */ /* 0x000fc4000000000e */
[----:B------:R-:W-:Y:S02]  /*7230*/  PRMT R13, R13, 0x3340, R16 ;  /* 0x000033400d0d7816 */ /* 0x000fe40000000010 */
[----:B------:R-:W-:Y:S02]  /*7240*/  PRMT R20, R35, 0x5410, R10 ;  /* 0x0000541023147816 */ /* 0x000fe4000000000a */
[----:B------:R-:W-:Y:S02]  /*7250*/  PRMT R22, R24, 0x5410, R9 ;  /* 0x0000541018167816 */ /* 0x000fe40000000009 */
[C---:B------:R-:W-:Y:S02]  /*7260*/  IADD3 R10, P2, R81.reuse, c[0x0][0x1b8], RZ ;  /* 0x00006e00510a7a10 */ /* 0x040fe40007f5e0ff */
[----:B------:R-:W-:Y:S02]  /*7270*/  IADD3.X R9, R0, c[0x0][0x1b4], RZ, P1, !PT ;  /* 0x00006d0000097a10 */ /* 0x000fe40000ffe4ff */
[----:B------:R-:W-:-:S02]  /*7280*/  IADD3 R12, P3, R81, c[0x0][0x1c0], RZ ;  /* 0x00007000510c7a10 */ /* 0x000fc40007f7e0ff */
[----:B------:R-:W-:Y:S02]  /*7290*/  PRMT R23, R14, 0x5410, R13 ;  /* 0x000054100e177816 */ /* 0x000fe4000000000d */
[----:B0-----:R-:W-:Y:S02]  /*72a0*/  IADD3 R2, P1, R83, c[0x0][0x1b8], RZ ;  /* 0x00006e0053027a10 */ /* 0x001fe40007f3e0ff */
[C---:B------:R-:W-:Y:S02]  /*72b0*/  IADD3.X R11, R17.reuse, c[0x0][0x1bc], RZ, P2, !PT ;  /* 0x00006f00110b7a10 */ /* 0x040fe400017fe4ff */
[----:B------:R-:W-:Y:S02]  /*72c0*/  IADD3.X R3, R0, c[0x0][0x1bc], RZ, P1, !PT ;  /* 0x00006f0000037a10 */ /* 0x000fe40000ffe4ff */
[----:B------:R-:W-:Y:S01]  /*72d0*/  IADD3.X R13, R17, c[0x0][0x1c4], RZ, P3, !PT ;  /* 0x00007100110d7a10 */ /* 0x000fe20001ffe4ff */
[----:B------:R0:W-:Y:S01]  /*72e0*/  @P0 STG.E.128 [R8.64], R20 ;  /* 0x0000001408000986 */ /* 0x0001e2000c101d04 */
[----:B------:R-:W-:-:S03]  /*72f0*/  IADD3 R14, P2, R83, c[0x0][0x1c0], RZ ;  /* 0x00007000530e7a10 */ /* 0x000fc60007f5e0ff */
[----:B------:R0:W-:Y:S04]  /*7300*/  @P0 STG.E.128 [R10.64], R4 ;  /* 0x000000040a000986 */ /* 0x0001e8000c101d04 */
[----:B------:R0:W-:Y:S01]  /*7310*/  @P0 STG.E.128 [R2.64], R20 ;  /* 0x0000001402000986 */ /* 0x0001e2000c101d04 */
[----:B------:R-:W-:-:S03]  /*7320*/  IADD3.X R15, R0, c[0x0][0x1c4], RZ, P2, !PT ;  /* 0x00007100000f7a10 */ /* 0x000fc600017fe4ff */
[----:B------:R0:W-:Y:S01]  /*7330*/  @P0 STG.E.128 [R12.64], R4 ;  /* 0x000000040c000986 */ /* 0x0001e2000c101d04 */
[----:B------:R-:W-:Y:S05]  /*7340*/  @!P0 EXIT ;  /* 0x000000000000894d */ /* 0x000fea0003800000 */
[----:B------:R-:W-:Y:S01]  /*7350*/  STG.E.128 [R14.64], R20 ;  /* 0x000000140e007986 */ /* 0x000fe2000c101d04 */
[----:B------:R-:W-:Y:S05]  /*7360*/  EXIT ;  /* 0x000000000000794d */ /* 0x000fea0003800000 */
.L_x_0:
[----:B------:R-:W-:-:S00]  /*7370*/  BRA `(.L_x_0) ;  /* 0xfffffff000007947 */ /* 0x000fc0000383ffff */
[----:B------:R-:W-:-:S00]  /*7380*/  NOP ;  /* 0x0000000000007918 */ /* 0x000fc00000000000 */
[----:B------:R-:W-:-:S00]  /*7390*/  NOP ;  /* 0x0000000000007918 */ /* 0x000fc00000000000 */
[----:B------:R-:W-:-:S00]  /*73a0*/  NOP ;  /* 0x0000000000007918 */ /* 0x000fc00000000000 */
[----:B------:R-:W-:-:S00]  /*73b0*/  NOP ;  /* 0x0000000000007918 */ /* 0x000fc00000000000 */
[----:B------:R-:W-:-:S00]  /*73c0*/  NOP ;  /* 0x0000000000007918 */ /* 0x000fc00000000000 */
[----:B------:R-:W-:-:S00]  /*73d0*/  NOP ;  /* 0x0000000000007918 */ /* 0x000fc00000000000 */
[----:B------:R-:W-:-:S00]  /*73e0*/  NOP ;  /* 0x0000000000007918 */ /* 0x000fc00000000000 */
[----:B------:R-:W-:-:S00]  /*73f0*/  NOP ;  /* 0x0000000000007918 */ /* 0x000fc00000000000 */
.L_x_1:


//--------------------- .nv.global.init           --------------------------
	.section	.nv.global.init,"aw",@progbits
.nv.global.init:
	.type		_$_str,@object
	.size		_$_str,(.L_0 - _$_str)
_$_str:
        /*0000*/ 	.byte	0x5f, 0x5f, 0x43, 0x55, 0x44, 0x41, 0x5f, 0x46, 0x54, 0x5a, 0x00
.L_0:


//--------------------- .nv.shared.triton_red_fused__to_copy_add_amax_amin_clamp_mul_native_layer_norm_reciprocal_1 --------------------------
	.section	.nv.shared.triton_red_fused__to_copy_add_amax_amin_clamp_mul_native_layer_norm_reciprocal_1,"aw",@nobits
	.sectionflags	@""
	.align	16
